def attn_fwd(
    Q,
    K,
    V,
    Out,
    Lse,
    sm_scale,
    stride_qz,
    stride_qh,
    stride_qm,
    stride_qk,
    stride_kz,
    stride_kh,
    stride_kn,
    stride_kk,
    stride_vz,
    stride_vh,
    stride_vn,
    stride_vk,
    stride_oz,
    stride_oh,
    stride_om,
    stride_ok,
    seqlen_q,
    seqlen_k,
    BLOCK_M: tl.constexpr,
    BLOCK_N: tl.constexpr,
    HEAD_DIM: tl.constexpr,
    CAUSAL: tl.constexpr,
):
    start_m = tl.program_id(0)
    off_hz = tl.program_id(1)
    q_off = off_hz * stride_qh
    k_off = off_hz * stride_kh
    v_off = off_hz * stride_vh
    offs_m = start_m * BLOCK_M + tl.arange(0, BLOCK_M)
    offs_d = tl.arange(0, HEAD_DIM)
    offs_n = tl.arange(0, BLOCK_N)
    q_ptrs = Q + q_off + offs_m[:, None] * stride_qm + offs_d[None, :] * stride_qk
    k_ptrs = K + k_off + offs_d[:, None] * stride_kk + offs_n[None, :] * stride_kn
    v_ptrs = V + v_off + offs_n[:, None] * stride_vn + offs_d[None, :] * stride_vk
    m_i = tl.full([BLOCK_M], float("-inf"), dtype=tl.float32)
    l_i = tl.zeros([BLOCK_M], dtype=tl.float32) + 1.0
    acc = tl.zeros([BLOCK_M, HEAD_DIM], dtype=tl.float32)
    q = tl.load(q_ptrs)
    acc, l_i, m_i = _attn_fwd_inner(
        acc,
        l_i,
        m_i,
        q,
        k_ptrs,
        v_ptrs,
        sm_scale,
        stride_kn,
        stride_vn,
        start_m,
        seqlen_k,
        BLOCK_M,
        BLOCK_N,
        HEAD_DIM,
        CAUSAL,
    )
    acc = acc / l_i[:, None]
    lse = m_i + tl.math.log2(l_i) / 1.4426950408889634
    o_ptrs = (
        Out
        + off_hz * stride_oh
        + offs_m[:, None] * stride_om
        + offs_d[None, :] * stride_ok
    )
    tl.store(o_ptrs, acc.to(Out.dtype.element_ty))
    tl.store(Lse + off_hz * seqlen_q + offs_m, lse)

# config = {"BLOCK_M": 32, "BLOCK_N": 128, "HEAD_DIM": 64, "arch": "sm_100", "causal": false, "dtype": "fp8e4m3", "num_stages": 4, "num_warps": 4}
# arch = sm_100


// ===== COMPILED SASS (sm_100a) =====

	.target	sm_100a

	.elftype	@"ET_EXEC"


//--------------------- .note.nv.tkinfo           --------------------------
	.section	.note.nv.tkinfo,"",@"SHT_NOTE"
	.sectionflags	@"SHF_NOTE_NV_TKINFO"
	.tkinfo
        /*0018*/ 	.word	0x00000081
        /*0030*/ 	.string	""
        /*0030*/ 	.string	"ptxas-blackwell"
        /*0030*/ 	.string	"Cuda compilation tools, release 12.9, V12.9.86"
        /*0030*/ 	.string	"Build cuda_12.9.r12.9/compiler.36037853_0"
        /*0030*/ 	.string	"-v  -suppress-debug-info  -lineinfo  -arch sm_100a "



//--------------------- .note.nv.cuver            --------------------------
	.section	.note.nv.cuver,"",@"SHT_NOTE"
	.sectionflags	@"SHF_NOTE_NV_CUVER"
        /*0018*/ 	.short	0x0001
        /*001a*/ 	.short	0x0064
        /*001c*/ 	.short	0x0001
        /*001e*/ 	.short	0x0000
        /*0020*/ 	.short	0x0001
        /*0022*/ 	.short	0x0000


//--------------------- .nv.info                  --------------------------
	.section	.nv.info,"",@"SHT_CUDA_INFO"
	.align	4


	//----- nvinfo : EIATTR_REGCOUNT
	.align		4
        /*0000*/ 	.byte	0x04, 0x2f
        /*0002*/ 	.short	(.L_2 - .L_1)
	.align		4
.L_1:
        /*0004*/ 	.word	index@(attn_fwd)
        /*0008*/ 	.word	0x000000ff


	//----- nvinfo : EIATTR_FRAME_SIZE
	.align		4
.L_2:
        /*000c*/ 	.byte	0x04, 0x11
        /*000e*/ 	.short	(.L_4 - .L_3)
	.align		4
.L_3:
        /*0010*/ 	.word	index@(attn_fwd)
        /*0014*/ 	.word	0x00000208


	//----- nvinfo : EIATTR_MIN_STACK_SIZE
	.align		4
.L_4:
        /*0018*/ 	.byte	0x04, 0x12
        /*001a*/ 	.short	(.L_6 - .L_5)
	.align		4
.L_5:
        /*001c*/ 	.word	index@(attn_fwd)
        /*0020*/ 	.word	0x00000208
.L_6:


//--------------------- .nv.info.attn_fwd         --------------------------
	.section	.nv.info.attn_fwd,"",@"SHT_CUDA_INFO"
	.sectionflags	@""
	.align	4


	//----- nvinfo : EIATTR_CUDA_API_VERSION
	.align		4
        /*0000*/ 	.byte	0x04, 0x37
        /*0002*/ 	.short	(.L_8 - .L_7)
.L_7:
        /*0004*/ 	.word	0x00000081


	//----- nvinfo : EIATTR_KPARAM_INFO
	.align		4
.L_8:
        /*0008*/ 	.byte	0x04, 0x17
        /*000a*/ 	.short	(.L_10 - .L_9)
.L_9:
        /*000c*/ 	.word	0x00000000
        /*0010*/ 	.short	0x0019
        /*0012*/ 	.short	0x0080
        /*0014*/ 	.byte	0x00, 0xf4, 0x21, 0x00


	//----- nvinfo : EIATTR_KPARAM_INFO
	.align		4
.L_10:
        /*0018*/ 	.byte	0x04, 0x17
        /*001a*/ 	.short	(.L_12 - .L_11)
.L_11:
        /*001c*/ 	.word	0x00000000
        /*0020*/ 	.short	0x0018
        /*0022*/ 	.short	0x0078
        /*0024*/ 	.byte	0x00, 0xf4, 0x21, 0x00


	//----- nvinfo : EIATTR_KPARAM_INFO
	.align		4
.L_12:
        /*0028*/ 	.byte	0x04, 0x17
        /*002a*/ 	.short	(.L_14 - .L_13)
.L_13:
        /*002c*/ 	.word	0x00000000
        /*0030*/ 	.short	0x0017
        /*0032*/ 	.short	0x0070
        /*0034*/ 	.byte	0x00, 0xf0, 0x11, 0x00


	//----- nvinfo : EIATTR_KPARAM_INFO
	.align		4
.L_14:
        /*0038*/ 	.byte	0x04, 0x17
        /*003a*/ 	.short	(.L_16 - .L_15)
.L_15:
        /*003c*/ 	.word	0x00000000
        /*0040*/ 	.short	0x0016
        /*0042*/ 	.short	0x006c
        /*0044*/ 	.byte	0x00, 0xf0, 0x11, 0x00


	//----- nvinfo : EIATTR_KPARAM_INFO
	.align		4
.L_16:
        /*0048*/ 	.byte	0x04, 0x17
        /*004a*/ 	.short	(.L_18 - .L_17)
.L_17:
        /*004c*/ 	.word	0x00000000
        /*0050*/ 	.short	0x0015
        /*0052*/ 	.short	0x0068
        /*0054*/ 	.byte	0x00, 0xf0, 0x11, 0x00


	//----- nvinfo : EIATTR_KPARAM_INFO
	.align		4
.L_18:
        /*0058*/ 	.byte	0x04, 0x17
        /*005a*/ 	.short	(.L_20 - .L_19)
.L_19:
        /*005c*/ 	.word	0x00000000
        /*0060*/ 	.short	0x0014
        /*0062*/ 	.short	0x0064
        /*0064*/ 	.byte	0x00, 0xf0, 0x11, 0x00


	//----- nvinfo : EIATTR_KPARAM_INFO
	.align		4
.L_20:
        /*0068*/ 	.byte	0x04, 0x17
        /*006a*/ 	.short	(.L_22 - .L_21)
.L_21:
        /*006c*/ 	.word	0x00000000
        /*0070*/ 	.short	0x0013
        /*0072*/ 	.short	0x0060
        /*0074*/ 	.byte	0x00, 0xf0, 0x11, 0x00


	//----- nvinfo : EIATTR_KPARAM_INFO
	.align		4
.L_22:
        /*0078*/ 	.byte	0x04, 0x17
        /*007a*/ 	.short	(.L_24 - .L_23)
.L_23:
        /*007c*/ 	.word	0x00000000
        /*0080*/ 	.short	0x0012
        /*0082*/ 	.short	0x005c
        /*0084*/ 	.byte	0x00, 0xf0, 0x11, 0x00


	//----- nvinfo : EIATTR_KPARAM_INFO
	.align		4
.L_24:
        /*0088*/ 	.byte	0x04, 0x17
        /*008a*/ 	.short	(.L_26 - .L_25)
.L_25:
        /*008c*/ 	.word	0x00000000
        /*0090*/ 	.short	0x0011
        /*0092*/ 	.short	0x0058
        /*0094*/ 	.byte	0x00, 0xf0, 0x11, 0x00


	//----- nvinfo : EIATTR_KPARAM_INFO
	.align		4
.L_26:
        /*0098*/ 	.byte	0x04, 0x17
        /*009a*/ 	.short	(.L_28 - .L_27)
.L_27:
        /*009c*/ 	.word	0x00000000
        /*00a0*/ 	.short	0x0010
        /*00a2*/ 	.short	0x0054
        /*00a4*/ 	.byte	0x00, 0xf0, 0x11, 0x00


	//----- nvinfo : EIATTR_KPARAM_INFO
	.align		4
.L_28:
        /*00a8*/ 	.byte	0x04, 0x17
        /*00aa*/ 	.short	(.L_30 - .L_29)
.L_29:
        /*00ac*/ 	.word	0x00000000
        /*00b0*/ 	.short	0x000f
        /*00b2*/ 	.short	0x0050
        /*00b4*/ 	.byte	0x00, 0xf0, 0x11, 0x00


	//----- nvinfo : EIATTR_KPARAM_INFO
	.align		4
.L_30:
        /*00b8*/ 	.byte	0x04, 0x17
        /*00ba*/ 	.short	(.L_32 - .L_31)
.L_31:
        /*00bc*/ 	.word	0x00000000
        /*00c0*/ 	.short	0x000e
        /*00c2*/ 	.short	0x004c
        /*00c4*/ 	.byte	0x00, 0xf0, 0x11, 0x00


	//----- nvinfo : EIATTR_KPARAM_INFO
	.align		4
.L_32:
        /*00c8*/ 	.byte	0x04, 0x17
        /*00ca*/ 	.short	(.L_34 - .L_33)
.L_33:
        /*00cc*/ 	.word	0x00000000
        /*00d0*/ 	.short	0x000d
        /*00d2*/ 	.short	0x0048
        /*00d4*/ 	.byte	0x00, 0xf0, 0x11, 0x00


	//----- nvinfo : EIATTR_KPARAM_INFO
	.align		4
.L_34:
        /*00d8*/ 	.byte	0x04, 0x17
        /*00da*/ 	.short	(.L_36 - .L_35)
.L_35:
        /*00dc*/ 	.word	0x00000000
        /*00e0*/ 	.short	0x000c
        /*00e2*/ 	.short	0x0044
        /*00e4*/ 	.byte	0x00, 0xf0, 0x11, 0x00


	//----- nvinfo : EIATTR_KPARAM_INFO
	.align		4
.L_36:
        /*00e8*/ 	.byte	0x04, 0x17
        /*00ea*/ 	.short	(.L_38 - .L_37)
.L_37:
        /*00ec*/ 	.word	0x00000000
        /*00f0*/ 	.short	0x000b
        /*00f2*/ 	.short	0x0040
        /*00f4*/ 	.byte	0x00, 0xf0, 0x11, 0x00


	//----- nvinfo : EIATTR_KPARAM_INFO
	.align		4
.L_38:
        /*00f8*/ 	.byte	0x04, 0x17
        /*00fa*/ 	.short	(.L_40 - .L_39)
.L_39:
        /*00fc*/ 	.word	0x00000000
        /*0100*/ 	.short	0x000a
        /*0102*/ 	.short	0x003c
        /*0104*/ 	.byte	0x00, 0xf0, 0x11, 0x00


	//----- nvinfo : EIATTR_KPARAM_INFO
	.align		4
.L_40:
        /*0108*/ 	.byte	0x04, 0x17
        /*010a*/ 	.short	(.L_42 - .L_41)
.L_41:
        /*010c*/ 	.word	0x00000000
        /*0110*/ 	.short	0x0009
        /*0112*/ 	.short	0x0038
        /*0114*/ 	.byte	0x00, 0xf0, 0x11, 0x00


	//----- nvinfo : EIATTR_KPARAM_INFO
	.align		4
.L_42:
        /*0118*/ 	.byte	0x04, 0x17
        /*011a*/ 	.short	(.L_44 - .L_43)
.L_43:
        /*011c*/ 	.word	0x00000000
        /*0120*/ 	.short	0x0008
        /*0122*/ 	.short	0x0034
        /*0124*/ 	.byte	0x00, 0xf0, 0x11, 0x00


	//----- nvinfo : EIATTR_KPARAM_INFO
	.align		4
.L_44:
        /*0128*/ 	.byte	0x04, 0x17
        /*012a*/ 	.short	(.L_46 - .L_45)
.L_45:
        /*012c*/ 	.word	0x00000000
        /*0130*/ 	.short	0x0007
        /*0132*/ 	.short	0x0030
        /*0134*/ 	.byte	0x00, 0xf0, 0x11, 0x00


	//----- nvinfo : EIATTR_KPARAM_INFO
	.align		4
.L_46:
        /*0138*/ 	.byte	0x04, 0x17
        /*013a*/ 	.short	(.L_48 - .L_47)
.L_47:
        /*013c*/ 	.word	0x00000000
        /*0140*/ 	.short	0x0006
        /*0142*/ 	.short	0x002c
        /*0144*/ 	.byte	0x00, 0xf0, 0x11, 0x00


	//----- nvinfo : EIATTR_KPARAM_INFO
	.align		4
.L_48:
        /*0148*/ 	.byte	0x04, 0x17
        /*014a*/ 	.short	(.L_50 - .L_49)
.L_49:
        /*014c*/ 	.word	0x00000000
        /*0150*/ 	.short	0x0005
        /*0152*/ 	.short	0x0028
        /*0154*/ 	.byte	0x00, 0xf0, 0x11, 0x00


	//----- nvinfo : EIATTR_KPARAM_INFO
	.align		4
.L_50:
        /*0158*/ 	.byte	0x04, 0x17
        /*015a*/ 	.short	(.L_52 - .L_51)
.L_51:
        /*015c*/ 	.word	0x00000000
        /*0160*/ 	.short	0x0004
        /*0162*/ 	.short	0x0020
        /*0164*/ 	.byte	0x00, 0xf4, 0x21, 0x00


	//----- nvinfo : EIATTR_KPARAM_INFO
	.align		4
.L_52:
        /*0168*/ 	.byte	0x04, 0x17
        /*016a*/ 	.short	(.L_54 - .L_53)
.L_53:
        /*016c*/ 	.word	0x00000000
        /*0170*/ 	.short	0x0003
        /*0172*/ 	.short	0x0018
        /*0174*/ 	.byte	0x00, 0xf4, 0x21, 0x00


	//----- nvinfo : EIATTR_KPARAM_INFO
	.align		4
.L_54:
        /*0178*/ 	.byte	0x04, 0x17
        /*017a*/ 	.short	(.L_56 - .L_55)
.L_55:
        /*017c*/ 	.word	0x00000000
        /*0180*/ 	.short	0x0002
        /*0182*/ 	.short	0x0010
        /*0184*/ 	.byte	0x00, 0xf4, 0x21, 0x00


	//----- nvinfo : EIATTR_KPARAM_INFO
	.align		4
.L_56:
        /*0188*/ 	.byte	0x04, 0x17
        /*018a*/ 	.short	(.L_58 - .L_57)
.L_57:
        /*018c*/ 	.word	0x00000000
        /*0190*/ 	.short	0x0001
        /*0192*/ 	.short	0x0008
        /*0194*/ 	.byte	0x00, 0xf4, 0x21, 0x00


	//----- nvinfo : EIATTR_KPARAM_INFO
	.align		4
.L_58:
        /*0198*/ 	.byte	0x04, 0x17
        /*019a*/ 	.short	(.L_60 - .L_59)
.L_59:
        /*019c*/ 	.word	0x00000000
        /*01a0*/ 	.short	0x0000
        /*01a2*/ 	.short	0x0000
        /*01a4*/ 	.byte	0x00, 0xf4, 0x21, 0x00


	//----- nvinfo : EIATTR_SPARSE_MMA_MASK
	.align		4
.L_60:
        /*01a8*/ 	.byte	0x03, 0x50
        /*01aa*/ 	.short	0x0000


	//----- nvinfo : EIATTR_MAXREG_COUNT
	.align		4
        /*01ac*/ 	.byte	0x03, 0x1b
        /*01ae*/ 	.short	0x00ff


	//----- nvinfo : EIATTR_NUM_BARRIERS
	.align		4
        /*01b0*/ 	.byte	0x02, 0x4c
        /*01b2*/ 	.byte	0x01
	.zero		1


	//----- nvinfo : EIATTR_ANNOTATIONS
	.align		4
        /*01b4*/ 	.byte	0x04, 0x55
        /*01b6*/ 	.short	(.L_62 - .L_61)


	//   ....[0]....
.L_61:
        /*01b8*/ 	.word	0x00000001
        /*01bc*/ 	.byte	0xe0, 0x19, 0x00, 0x00, 0x01, 0x00, 0x00, 0x00, 0x30, 0x1a, 0x00, 0x00, 0x01, 0x00, 0x00, 0x00
        /* <DEDUP_REMOVED lines=127> */
        /*09bc*/ 	.byte	0xe0, 0x6f, 0x00, 0x00, 0x01, 0x00, 0x00, 0x00, 0x20, 0x70, 0x00, 0x00


	//----- nvinfo : EIATTR_COOP_GROUP_MASK_REGIDS
	.align		4
.L_62:
        /*09c8*/ 	.byte	0x04, 0x29
        /*09ca*/ 	.short	(.L_64 - .L_63)


	//   ....[0]....
.L_63:
        /*09cc*/ 	.word	0xffffffff


	//   ....[1]....
        /*09d0*/ 	.word	0xffffffff


	//   ....[2]....
        /*09d4*/ 	.word	0xffffffff


	//   ....[3]....
        /*09d8*/ 	.word	0xffffffff


	//   ....[4]....
        /*09dc*/ 	.word	0xffffffff


	//   ....[5]....
        /*09e0*/ 	.word	0xffffffff


	//   ....[6]....
        /*09e4*/ 	.word	0xffffffff


	//   ....[7]....
        /*09e8*/ 	.word	0xffffffff


	//   ....[8]....
        /*09ec*/ 	.word	0xffffffff


	//   ....[9]....
        /*09f0*/ 	.word	0xffffffff


	//   ....[10]....
        /*09f4*/ 	.word	0xffffffff


	//   ....[11]....
        /*09f8*/ 	.word	0xffffffff


	//   ....[12]....
        /*09fc*/ 	.word	0xffffffff


	//   ....[13]....
        /*0a00*/ 	.word	0xffffffff


	//   ....[14]....
        /*0a04*/ 	.word	0xffffffff


	//   ....[15]....
        /*0a08*/ 	.word	0xffffffff


	//   ....[16]....
        /*0a0c*/ 	.word	0xffffffff


	//   ....[17]....
        /*0a10*/ 	.word	0xffffffff


	//   ....[18]....
        /*0a14*/ 	.word	0xffffffff


	//   ....[19]....
        /*0a18*/ 	.word	0xffffffff


	//----- nvinfo : EIATTR_COOP_GROUP_INSTR_OFFSETS
	.align		4
.L_64:
        /*0a1c*/ 	.byte	0x04, 0x28
        /*0a1e*/ 	.short	(.L_66 - .L_65)


	//   ....[0]....
.L_65:
        /*0a20*/ 	.word	0x00005060


	//   ....[1]....
        /*0a24*/ 	.word	0x00005070


	//   ....[2]....
        /*0a28*/ 	.word	0x00005080


	//   ....[3]....
        /*0a2c*/ 	.word	0x00005090


	//   ....[4]....
        /*0a30*/ 	.word	0x00005120


	//   ....[5]....
        /*0a34*/ 	.word	0x00005130


	//   ....[6]....
        /*0a38*/ 	.word	0x00005140


	//   ....[7]....
        /*0a3c*/ 	.word	0x00005150


	//   ....[8]....
        /*0a40*/ 	.word	0x00005210


	//   ....[9]....
        /*0a44*/ 	.word	0x00005230


	//   ....[10]....
        /*0a48*/ 	.word	0x000058c0


	//   ....[11]....
        /*0a4c*/ 	.word	0x000058e0


	//   ....[12]....
        /*0a50*/ 	.word	0x00005910


	//   ....[13]....
        /*0a54*/ 	.word	0x00005aa0


	//   ....[14]....
        /*0a58*/ 	.word	0x00005c10


	//   ....[15]....
        /*0a5c*/ 	.word	0x00005c20


	//   ....[16]....
        /*0a60*/ 	.word	0x00005c50


	//   ....[17]....
        /*0a64*/ 	.word	0x00005c60


	//   ....[18]....
        /*0a68*/ 	.word	0x00005ce0


	//   ....[19]....
        /*0a6c*/ 	.word	0x00005d00


	//----- nvinfo : EIATTR_VRC_CTA_INIT_COUNT
	.align		4
.L_66:
        /*0a70*/ 	.byte	0x02, 0x4a
	.zero		1
	.zero		1


	//----- nvinfo : EIATTR_EXIT_INSTR_OFFSETS
	.align		4
        /*0a74*/ 	.byte	0x04, 0x1c
        /*0a76*/ 	.short	(.L_68 - .L_67)


	//   ....[0]....
.L_67:
        /*0a78*/ 	.word	0x00009d10


	//   ....[1]....
        /*0a7c*/ 	.word	0x00009d40


	//----- nvinfo : EIATTR_REQNTID
	.align		4
.L_68:
        /*0a80*/ 	.byte	0x04, 0x10
        /*0a82*/ 	.short	(.L_70 - .L_69)
.L_69:
        /*0a84*/ 	.word	0x00000080
        /*0a88*/ 	.word	0x00000001
        /*0a8c*/ 	.word	0x00000001


	//----- nvinfo : EIATTR_CBANK_PARAM_SIZE
	.align		4
.L_70:
        /*0a90*/ 	.byte	0x03, 0x19
        /*0a92*/ 	.short	0x0088


	//----- nvinfo : EIATTR_PARAM_CBANK
	.align		4
        /*0a94*/ 	.byte	0x04, 0x0a
        /*0a96*/ 	.short	(.L_72 - .L_71)
	.align		4
.L_71:
        /*0a98*/ 	.word	index@(.nv.constant0.attn_fwd)
        /*0a9c*/ 	.short	0x0380
        /*0a9e*/ 	.short	0x0088


	//----- nvinfo : EIATTR_SW_WAR
	.align		4
.L_72:
        /*0aa0*/ 	.byte	0x04, 0x36
        /*0aa2*/ 	.short	(.L_74 - .L_73)
.L_73:
        /*0aa4*/ 	.word	0x00000008
.L_74:


//--------------------- .nv.compat                --------------------------
	.section	.nv.compat,"",@"SHT_CUDA_COMPAT_INFO"
	.align	4
        /*0000*/ 	.byte	0x02, 0x02, 0x02, 0x00, 0x02, 0x05, 0x05, 0x00, 0x02, 0x03, 0x00, 0x00, 0x02, 0x06, 0x01, 0x00


//--------------------- .nv.callgraph             --------------------------
	.section	.nv.callgraph,"",@"SHT_CUDA_CALLGRAPH"
	.align	4
	.sectionentsize	8
	.align		4
        /*0000*/ 	.word	0x00000000
	.align		4
        /*0004*/ 	.word	0xffffffff
	.align		4
        /*0008*/ 	.word	0x00000000
	.align		4
        /*000c*/ 	.word	0xfffffffe
	.align		4
        /*0010*/ 	.word	0x00000000
	.align		4
        /*0014*/ 	.word	0xfffffffd
	.align		4
        /*0018*/ 	.word	0x00000000
	.align		4
        /*001c*/ 	.word	0xfffffffc


//--------------------- .nv.constant4             --------------------------
	.section	.nv.constant4,"a",@progbits
	.align	8
	.align		8
.nv.constant4:
        /*0000*/ 	.dword	_$_str


//--------------------- .text.attn_fwd            --------------------------
	.section	.text.attn_fwd,"ax",@progbits
	.align	128
        .global         attn_fwd
        .type           attn_fwd,@function
        .size           attn_fwd,(.L_x_3 - attn_fwd)
        .other          attn_fwd,@"STO_CUDA_ENTRY STV_DEFAULT"
attn_fwd:
.text.attn_fwd:
[----:B------:R-:W0:Y:S01]  /*0000*/  LDC R1, c[0x0][0x37c] ;  /* 0x0000df00ff017b82 */ /* 0x000e220000000800 */
[----:B------:R-:W1:Y:S07]  /*0010*/  S2R R31, SR_TID.X ;  /* 0x00000000001f7919 */ /* 0x000e6e0000002100 */
[----:B------:R-:W2:Y:S01]  /*0020*/  S2UR UR9, SR_CTAID.Y ;  /* 0x00000000000979c3 */ /* 0x000ea20000002600 */
[----:B------:R-:W2:Y:S01]  /*0030*/  LDCU.64 UR4, c[0x0][0x3b0] ;  /* 0x00007600ff0477ac */ /* 0x000ea20008000a00 */
[----:B0-----:R-:W-:Y:S01]  /*0040*/  VIADD R1, R1, 0xfffffdf8 ;  /* 0xfffffdf801017836 */ /* 0x001fe20000000000 */
[----:B------:R-:W0:Y:S01]  /*0050*/  S2R R3, SR_CTAID.X ;  /* 0x0000000000037919 */ /* 0x000e220000002500 */
[----:B------:R-:W3:Y:S04]  /*0060*/  LDCU.64 UR12, c[0x0][0x358] ;  /* 0x00006b00ff0c77ac */ /* 0x000ee80008000a00 */
[----:B------:R-:W4:Y:S08]  /*0070*/  LDC R29, c[0x0][0x3b8] ;  /* 0x0000ee00ff1d7b82 */ /* 0x000f300000000800 */
[----:B------:R-:W5:Y:S01]  /*0080*/  LDC.64 R26, c[0x0][0x380] ;  /* 0x0000e000ff1a7b82 */ /* 0x000f620000000a00 */
[----:B--2---:R-:W-:Y:S01]  /*0090*/  UIMAD UR4, UR9, UR4, URZ ;  /* 0x00000004090472a4 */ /* 0x004fe2000f8e02ff */
[----:B-1----:R-:W-:-:S05]  /*00a0*/  LOP3.LUT R0, R31, 0x1f, RZ, 0xc0, !PT ;  /* 0x0000001f1f007812 */ /* 0x002fca00078ec0ff */
[----:B0-----:R-:W-:Y:S01]  /*00b0*/  IMAD R2, R3, 0x20, R0 ;  /* 0x0000002003027824 */ /* 0x001fe200078e0200 */
[----:B------:R-:W-:-:S03]  /*00c0*/  SHF.R.U32.HI R0, RZ, 0x5, R31 ;  /* 0x00000005ff007819 */ /* 0x000fc6000001161f */
[----:B------:R-:W-:Y:S01]  /*00d0*/  IMAD R3, R2, UR5, RZ ;  /* 0x0000000502037c24 */ /* 0x000fe2000f8e02ff */
[----:B------:R-:W-:Y:S01]  /*00e0*/  SGXT.U32 R0, R0, 0x2 ;  /* 0x000000020000781a */ /* 0x000fe20000000000 */
[----:B------:R-:W-:-:S03]  /*00f0*/  USHF.R.S32.HI UR5, URZ, 0x1f, UR4 ;  /* 0x0000001fff057899 */ /* 0x000fc60008011404 */
[----:B-----5:R-:W-:Y:S01]  /*0100*/  IADD3 R25, P0, P1, R3, UR4, R26 ;  /* 0x0000000403197c10 */ /* 0x020fe2000f91e01a */
[----:B----4-:R-:W-:Y:S01]  /*0110*/  IMAD R0, R0, R29, RZ ;  /* 0x0000001d00007224 */ /* 0x010fe200078e02ff */
[----:B------:R-:W-:-:S03]  /*0120*/  SHF.R.S32.HI R2, RZ, 0x1f, R3 ;  /* 0x0000001fff027819 */ /* 0x000fc60000011403 */
[C---:B------:R-:W-:Y:S01]  /*0130*/  IMAD R5, R29.reuse, 0x4, R0 ;  /* 0x000000041d057824 */ /* 0x040fe200078e0200 */
[----:B------:R-:W-:Y:S02]  /*0140*/  IADD3.X R27, PT, PT, R2, UR5, R27, P0, P1 ;  /* 0x00000005021b7c10 */ /* 0x000fe400087e241b */
[CC--:B------:R-:W-:Y:S01]  /*0150*/  IADD3 R2, P0, PT, R0.reuse, R25.reuse, RZ ;  /* 0x0000001900027210 */ /* 0x0c0fe20007f1e0ff */
[----:B------:R-:W-:Y:S01]  /*0160*/  IMAD R7, R29, 0x4, R5 ;  /* 0x000000041d077824 */ /* 0x000fe200078e0205 */
[----:B------:R-:W-:Y:S02]  /*0170*/  IADD3 R4, P1, PT, R5, R25, RZ ;  /* 0x0000001905047210 */ /* 0x000fe40007f3e0ff */
[----:B------:R-:W-:Y:S01]  /*0180*/  LEA.HI.X.SX32 R3, R0, R27, 0x1, P0 ;  /* 0x0000001b00037211 */ /* 0x000fe200000f0eff */
[----:B------:R-:W-:Y:S01]  /*0190*/  IMAD R0, R29, 0x4, R7 ;  /* 0x000000041d007824 */ /* 0x000fe200078e0207 */
[----:B------:R-:W-:Y:S02]  /*01a0*/  IADD3 R6, P0, PT, R7, R25, RZ ;  /* 0x0000001907067210 */ /* 0x000fe40007f1e0ff */
[-C--:B------:R-:W-:Y:S01]  /*01b0*/  LEA.HI.X.SX32 R5, R5, R27.reuse, 0x1, P1 ;  /* 0x0000001b05057211 */ /* 0x080fe200008f0eff */
[----:B---3--:R0:W2:Y:S01]  /*01c0*/  LDG.E.U8 R15, desc[UR12][R2.64] ;  /* 0x0000000c020f7981 */ /* 0x0080a2000c1e1100 */
[----:B------:R-:W-:Y:S01]  /*01d0*/  LEA.HI.X.SX32 R7, R7, R27, 0x1, P0 ;  /* 0x0000001b07077211 */ /* 0x000fe200000f0eff */
[C---:B------:R-:W-:Y:S01]  /*01e0*/  IMAD R11, R29.reuse, 0x4, R0 ;  /* 0x000000041d0b7824 */ /* 0x040fe200078e0200 */
[C---:B------:R-:W-:Y:S01]  /*01f0*/  IADD3 R8, P0, PT, R0.reuse, R25, RZ ;  /* 0x0000001900087210 */ /* 0x040fe20007f1e0ff */
[----:B------:R1:W2:Y:S03]  /*0200*/  LDG.E.U8 R16, desc[UR12][R4.64] ;  /* 0x0000000c04107981 */ /* 0x0002a6000c1e1100 */
[----:B------:R-:W-:Y:S01]  /*0210*/  LEA.HI.X.SX32 R9, R0, R27, 0x1, P0 ;  /* 0x0000001b00097211 */ /* 0x000fe200000f0eff */
[----:B------:R-:W-:Y:S01]  /*0220*/  IMAD R0, R29, 0x4, R11 ;  /* 0x000000041d007824 */ /* 0x000fe200078e020b */
[----:B------:R-:W-:Y:S01]  /*0230*/  IADD3 R10, P0, PT, R11, R25, RZ ;  /* 0x000000190b0a7210 */ /* 0x000fe20007f1e0ff */
[----:B------:R-:W3:Y:S02]  /*0240*/  LDG.E.U8 R17, desc[UR12][R6.64] ;  /* 0x0000000c06117981 */ /* 0x000ee4000c1e1100 */
[----:B------:R-:W-:Y:S01]  /*0250*/  IMAD R13, R29, 0x4, R0 ;  /* 0x000000041d0d7824 */ /* 0x000fe200078e0200 */
[----:B------:R-:W-:Y:S01]  /*0260*/  LEA.HI.X.SX32 R11, R11, R27, 0x1, P0 ;  /* 0x0000001b0b0b7211 */ /* 0x000fe200000f0eff */
[----:B------:R4:W3:Y:S01]  /*0270*/  LDG.E.U8 R18, desc[UR12][R8.64] ;  /* 0x0000000c08127981 */ /* 0x0008e2000c1e1100 */
[CC--:B0-----:R-:W-:Y:S01]  /*0280*/  IADD3 R2, P0, PT, R0.reuse, R25.reuse, RZ ;  /* 0x0000001900027210 */ /* 0x0c1fe20007f1e0ff */
[----:B------:R-:W-:Y:S01]  /*0290*/  IMAD R14, R29, 0x4, R13 ;  /* 0x000000041d0e7824 */ /* 0x000fe200078e020d */
[----:B------:R-:W-:Y:S01]  /*02a0*/  IADD3 R12, P1, PT, R13, R25, RZ ;  /* 0x000000190d0c7210 */ /* 0x000fe20007f3e0ff */
[----:B------:R0:W5:Y:S01]  /*02b0*/  LDG.E.U8 R19, desc[UR12][R10.64] ;  /* 0x0000000c0a137981 */ /* 0x000162000c1e1100 */
[----:B------:R-:W-:Y:S01]  /*02c0*/  LEA.HI.X.SX32 R3, R0, R27, 0x1, P0 ;  /* 0x0000001b00037211 */ /* 0x000fe200000f0eff */
[----:B------:R-:W-:Y:S01]  /*02d0*/  IMAD R0, R29, 0x4, R14 ;  /* 0x000000041d007824 */ /* 0x000fe200078e020e */
[----:B-1----:R-:W-:-:S02]  /*02e0*/  IADD3 R4, P0, PT, R14, R25, RZ ;  /* 0x000000190e047210 */ /* 0x002fc40007f1e0ff */
[-C--:B------:R-:W-:Y:S01]  /*02f0*/  LEA.HI.X.SX32 R13, R13, R27.reuse, 0x1, P1 ;  /* 0x0000001b0d0d7211 */ /* 0x080fe200008f0eff */
[----:B------:R1:W5:Y:S01]  /*0300*/  LDG.E.U8 R20, desc[UR12][R2.64] ;  /* 0x0000000c02147981 */ /* 0x000362000c1e1100 */
[----:B------:R-:W-:Y:S01]  /*0310*/  LEA.HI.X.SX32 R5, R14, R27, 0x1, P0 ;  /* 0x0000001b0e057211 */ /* 0x000fe200000f0eff */
[C---:B----4-:R-:W-:Y:S01]  /*0320*/  IMAD R9, R29.reuse, 0x4, R0 ;  /* 0x000000041d097824 */ /* 0x050fe200078e0200 */
[C---:B------:R-:W-:Y:S01]  /*0330*/  IADD3 R6, P0, PT, R0.reuse, R25, RZ ;  /* 0x0000001900067210 */ /* 0x040fe20007f1e0ff */
[----:B------:R4:W5:Y:S03]  /*0340*/  LDG.E.U8 R21, desc[UR12][R12.64] ;  /* 0x0000000c0c157981 */ /* 0x000966000c1e1100 */
[----:B------:R-:W-:Y:S01]  /*0350*/  LEA.HI.X.SX32 R7, R0, R27, 0x1, P0 ;  /* 0x0000001b00077211 */ /* 0x000fe200000f0eff */
[----:B------:R-:W-:Y:S01]  /*0360*/  IMAD R0, R29, 0x4, R9 ;  /* 0x000000041d007824 */ /* 0x000fe200078e0209 */
[-C--:B------:R-:W-:Y:S01]  /*0370*/  IADD3 R8, P0, PT, R9, R25.reuse, RZ ;  /* 0x0000001909087210 */ /* 0x080fe20007f1e0ff */
[----:B------:R4:W5:Y:S02]  /*0380*/  LDG.E.U8 R22, desc[UR12][R4.64] ;  /* 0x0000000c04167981 */ /* 0x000964000c1e1100 */
[----:B------:R-:W-:Y:S01]  /*0390*/  IMAD R14, R29, 0x4, R0 ;  /* 0x000000041d0e7824 */ /* 0x000fe200078e0200 */
[----:B0-----:R-:W-:Y:S01]  /*03a0*/  IADD3 R10, P1, PT, R0, R25, RZ ;  /* 0x00000019000a7210 */ /* 0x001fe20007f3e0ff */
[----:B------:R0:W5:Y:S01]  /*03b0*/  LDG.E.U8 R23, desc[UR12][R6.64] ;  /* 0x0000000c06177981 */ /* 0x000162000c1e1100 */
[----:B------:R-:W-:-:S02]  /*03c0*/  LEA.HI.X.SX32 R9, R9, R27, 0x1, P0 ;  /* 0x0000001b09097211 */ /* 0x000fc400000f0eff */
[----:B------:R-:W-:Y:S01]  /*03d0*/  LEA.HI.X.SX32 R11, R0, R27, 0x1, P1 ;  /* 0x0000001b000b7211 */ /* 0x000fe200008f0eff */
[C---:B------:R-:W-:Y:S01]  /*03e0*/  IMAD R0, R29.reuse, 0x4, R14 ;  /* 0x000000041d007824 */ /* 0x040fe200078e020e */
[C---:B-1----:R-:W-:Y:S01]  /*03f0*/  IADD3 R2, P0, PT, R14.reuse, R25, RZ ;  /* 0x000000190e027210 */ /* 0x042fe20007f1e0ff */
[----:B------:R1:W5:Y:S02]  /*0400*/  LDG.E.U8 R24, desc[UR12][R8.64] ;  /* 0x0000000c08187981 */ /* 0x000364000c1e1100 */
[C---:B----4-:R-:W-:Y:S01]  /*0410*/  IMAD R13, R29.reuse, 0x4, R0 ;  /* 0x000000041d0d7824 */ /* 0x050fe200078e0200 */
[----:B------:R-:W-:Y:S01]  /*0420*/  LEA.HI.X.SX32 R3, R14, R27, 0x1, P0 ;  /* 0x0000001b0e037211 */ /* 0x000fe200000f0eff */
[----:B------:R-:W4:Y:S01]  /*0430*/  LDG.E.U8 R10, desc[UR12][R10.64] ;  /* 0x0000000c0a0a7981 */ /* 0x000f22000c1e1100 */
[----:B------:R-:W-:Y:S01]  /*0440*/  IADD3 R4, P0, PT, R0, R25, RZ ;  /* 0x0000001900047210 */ /* 0x000fe20007f1e0ff */
[----:B------:R-:W-:-:S03]  /*0450*/  IMAD R14, R29, 0x4, R13 ;  /* 0x000000041d0e7824 */ /* 0x000fc600078e020d */
[----:B------:R-:W-:Y:S01]  /*0460*/  LEA.HI.X.SX32 R5, R0, R27, 0x1, P0 ;  /* 0x0000001b00057211 */ /* 0x000fe200000f0eff */
[----:B------:R-:W-:Y:S01]  /*0470*/  IMAD R0, R29, 0x4, R14 ;  /* 0x000000041d007824 */ /* 0x000fe200078e020e */
[CC--:B0-----:R-:W-:Y:S01]  /*0480*/  IADD3 R6, P0, PT, R13.reuse, R25.reuse, RZ ;  /* 0x000000190d067210 */ /* 0x0c1fe20007f1e0ff */
[----:B------:R0:W4:Y:S01]  /*0490*/  LDG.E.U8 R3, desc[UR12][R2.64] ;  /* 0x0000000c02037981 */ /* 0x000122000c1e1100 */
[----:B------:R-:W-:Y:S02]  /*04a0*/  IADD3 R12, P1, PT, R14, R25, RZ ;  /* 0x000000190e0c7210 */ /* 0x000fe40007f3e0ff */
[----:B------:R-:W-:Y:S01]  /*04b0*/  LEA.HI.X.SX32 R7, R13, R27, 0x1, P0 ;  /* 0x0000001b0d077211 */ /* 0x000fe200000f0eff */
[----:B------:R0:W4:Y:S01]  /*04c0*/  LDG.E.U8 R4, desc[UR12][R4.64] ;  /* 0x0000000c04047981 */ /* 0x000122000c1e1100 */
[----:B-1----:R-:W-:Y:S02]  /*04d0*/  IADD3 R8, P0, PT, R0, R25, RZ ;  /* 0x0000001900087210 */ /* 0x002fe40007f1e0ff */
[----:B------:R-:W-:-:S02]  /*04e0*/  LEA.HI.X.SX32 R13, R14, R27, 0x1, P1 ;  /* 0x0000001b0e0d7211 */ /* 0x000fc400008f0eff */
[----:B------:R-:W-:Y:S01]  /*04f0*/  LEA.HI.X.SX32 R9, R0, R27, 0x1, P0 ;  /* 0x0000001b00097211 */ /* 0x000fe200000f0eff */
[----:B------:R1:W4:Y:S04]  /*0500*/  LDG.E.U8 R7, desc[UR12][R6.64] ;  /* 0x0000000c06077981 */ /* 0x000328000c1e1100 */
[----:B------:R-:W4:Y:S04]  /*0510*/  LDG.E.U8 R12, desc[UR12][R12.64] ;  /* 0x0000000c0c0c7981 */ /* 0x000f28000c1e1100 */
[----:B------:R-:W4:Y:S01]  /*0520*/  LDG.E.U8 R9, desc[UR12][R8.64] ;  /* 0x0000000c08097981 */ /* 0x000f22000c1e1100 */
[----:B------:R-:W1:Y:S01]  /*0530*/  S2UR UR7, SR_CgaCtaId ;  /* 0x00000000000779c3 */ /* 0x000e620000008800 */
[----:B0-----:R-:W-:-:S02]  /*0540*/  LOP3.LUT R2, R31, 0x3f, RZ, 0xc0, !PT ;  /* 0x0000003f1f027812 */ /* 0x001fc400078ec0ff */
[----:B------:R-:W-:Y:S01]  /*0550*/  SHF.R.S32.HI R0, RZ, 0x6, R31 ;  /* 0x00000006ff007819 */ /* 0x000fe2000001141f */
[----:B------:R-:W-:Y:S02]  /*0560*/  UMOV UR4, 0x400 ;  /* 0x0000040000047882 */ /* 0x000fe40000000000 */
[----:B------:R-:W-:Y:S01]  /*0570*/  IMAD.SHL.U32 R5, R2, 0x2, RZ ;  /* 0x0000000202057824 */ /* 0x000fe200078e00ff */
[----:B------:R-:W-:-:S04]  /*0580*/  SGXT R0, R0, 0x1 ;  /* 0x000000010000781a */ /* 0x000fc80000000200 */
[----:B------:R-:W-:Y:S01]  /*0590*/  LOP3.LUT R0, R5, 0x90, R0, 0x78, !PT ;  /* 0x0000009005007812 */ /* 0x000fe200078e7800 */
[----:B-1----:R-:W-:Y:S01]  /*05a0*/  ULEA UR7, UR7, UR4, 0x18 ;  /* 0x0000000407077291 */ /* 0x002fe2000f8ec0ff */
[----:B------:R-:W0:Y:S02]  /*05b0*/  LDCU UR4, c[0x0][0x3f0] ;  /* 0x00007e00ff0477ac */ /* 0x000e240008000800 */
[----:B------:R-:W-:Y:S01]  /*05c0*/  LOP3.LUT R5, R0, 0x20, RZ, 0x3c, !PT ;  /* 0x0000002000057812 */ /* 0x000fe200078e3cff */
[----:B------:R-:W-:Y:S01]  /*05d0*/  IMAD.MOV.U32 R48, RZ, RZ, -0x800000 ;  /* 0xff800000ff307424 */ /* 0x000fe200078e00ff */
[----:B------:R-:W-:Y:S01]  /*05e0*/  CS2R R52, SRZ ;  /* 0x0000000000347805 */ /* 0x000fe2000001ff00 */
[----:B------:R-:W-:Y:S01]  /*05f0*/  IMAD.MOV.U32 R49, RZ, RZ, -0x800000 ;  /* 0xff800000ff317424 */ /* 0x000fe200078e00ff */
[----:B------:R-:W-:Y:S01]  /*0600*/  CS2R R54, SRZ ;  /* 0x0000000000367805 */ /* 0x000fe2000001ff00 */
[----:B------:R-:W-:Y:S01]  /*0610*/  IMAD.MOV.U32 R50, RZ, RZ, -0x800000 ;  /* 0xff800000ff327424 */ /* 0x000fe200078e00ff */
[----:B------:R-:W-:Y:S01]  /*0620*/  CS2R R68, SRZ ;  /* 0x0000000000447805 */ /* 0x000fe2000001ff00 */
[----:B0-----:R-:W-:Y:S01]  /*0630*/  UISETP.GE.AND UP0, UPT, UR4, 0x1, UPT ;  /* 0x000000010400788c */ /* 0x001fe2000bf06270 */
[----:B------:R-:W-:Y:S01]  /*0640*/  IMAD.MOV.U32 R51, RZ, RZ, -0x800000 ;  /* 0xff800000ff337424 */ /* 0x000fe200078e00ff */
[----:B------:R-:W-:Y:S01]  /*0650*/  CS2R R70, SRZ ;  /* 0x0000000000467805 */ /* 0x000fe2000001ff00 */
[----:B------:R-:W-:Y:S01]  /*0660*/  IMAD.MOV.U32 R138, RZ, RZ, 0x3f800000 ;  /* 0x3f800000ff8a7424 */ /* 0x000fe200078e00ff */
[----:B------:R-:W-:Y:S01]  /*0670*/  CS2R R56, SRZ ;  /* 0x0000000000387805 */ /* 0x000fe2000001ff00 */
[----:B------:R-:W-:Y:S01]  /*0680*/  IMAD.MOV.U32 R139, RZ, RZ, 0x3f800000 ;  /* 0x3f800000ff8b7424 */ /* 0x000fe200078e00ff */
[----:B------:R-:W-:Y:S01]  /*0690*/  CS2R R58, SRZ ;  /* 0x00000000003a7805 */ /* 0x000fe2000001ff00 */
[----:B------:R-:W-:Y:S01]  /*06a0*/  IMAD.MOV.U32 R136, RZ, RZ, 0x3f800000 ;  /* 0x3f800000ff887424 */ /* 0x000fe200078e00ff */
[----:B------:R-:W-:Y:S01]  /*06b0*/  CS2R R64, SRZ ;  /* 0x0000000000407805 */ /* 0x000fe2000001ff00 */
[----:B------:R-:W-:Y:S01]  /*06c0*/  IMAD.MOV.U32 R137, RZ, RZ, 0x3f800000 ;  /* 0x3f800000ff897424 */ /* 0x000fe200078e00ff */
[----:B------:R-:W-:Y:S01]  /*06d0*/  CS2R R66, SRZ ;  /* 0x0000000000427805 */ /* 0x000fe2000001ff00 */
[----:B--2---:R-:W-:-:S05]  /*06e0*/  IMAD R15, R16, 0x100, R15 ;  /* 0x00000100100f7824 */ /* 0x004fca00078e020f */
[----:B------:R-:W-:Y:S01]  /*06f0*/  F2FP.F16.E4M3.UNPACK_B R15, R15 ;  /* 0x0000000fff0f723e */ /* 0x000fe200020006ff */
[----:B---3--:R-:W-:-:S03]  /*0700*/  IMAD R17, R18, 0x100, R17 ;  /* 0x0000010012117824 */ /* 0x008fc600078e0211 */
[----:B------:R-:W-:Y:S02]  /*0710*/  PRMT R6, R15, 0x7632, R6 ;  /* 0x000076320f067816 */ /* 0x000fe40000000006 */
[----:B------:R-:W-:Y:S01]  /*0720*/  F2FP.F16.E4M3.UNPACK_B R17, R17 ;  /* 0x00000011ff11723e */ /* 0x000fe200020006ff */
[----:B-----5:R-:W-:Y:S02]  /*0730*/  IMAD R19, R20, 0x100, R19 ;  /* 0x0000010014137824 */ /* 0x020fe400078e0213 */
[----:B------:R-:W-:-:S03]  /*0740*/  IMAD R21, R22, 0x100, R21 ;  /* 0x0000010016157824 */ /* 0x000fc600078e0215 */
[----:B------:R-:W-:Y:S02]  /*0750*/  F2FP.F16.E4M3.UNPACK_B R19, R19 ;  /* 0x00000013ff13723e */ /* 0x000fe400020006ff */
[----:B------:R-:W-:Y:S01]  /*0760*/  F2FP.F16.E4M3.UNPACK_B R21, R21 ;  /* 0x00000015ff15723e */ /* 0x000fe200020006ff */
[----:B------:R-:W-:Y:S02]  /*0770*/  IMAD R23, R24, 0x100, R23 ;  /* 0x0000010018177824 */ /* 0x000fe400078e0217 */
[----:B----4-:R-:W-:-:S05]  /*0780*/  IMAD R3, R3, 0x100, R10 ;  /* 0x0000010003037824 */ /* 0x010fca00078e020a */
[----:B------:R-:W-:Y:S01]  /*0790*/  F2FP.F16.E4M3.UNPACK_B R3, R3 ;  /* 0x00000003ff03723e */ /* 0x000fe200020006ff */
[----:B------:R-:W-:-:S04]  /*07a0*/  IMAD R4, R7, 0x100, R4 ;  /* 0x0000010007047824 */ /* 0x000fc800078e0204 */
[----:B------:R0:W-:Y:S01]  /*07b0*/  STS.U16 [R0+UR7+0x2a00], R3 ;  /* 0x002a000300007988 */ /* 0x0001e20008000407 */
[----:B------:R-:W-:Y:S01]  /*07c0*/  F2FP.F16.E4M3.UNPACK_B R23, R23 ;  /* 0x00000017ff17723e */ /* 0x000fe200020006ff */
[----:B------:R-:W-:Y:S01]  /*07d0*/  IMAD R9, R9, 0x100, R12 ;  /* 0x0000010009097824 */ /* 0x000fe200078e020c */
[----:B------:R-:W-:Y:S02]  /*07e0*/  F2FP.F16.E4M3.UNPACK_B R4, R4 ;  /* 0x00000004ff04723e */ /* 0x000fe400020006ff */
[----:B0-----:R-:W-:Y:S02]  /*07f0*/  PRMT R3, R21, 0x7632, R3 ;  /* 0x0000763215037816 */ /* 0x001fe40000000003 */
[----:B------:R-:W-:Y:S02]  /*0800*/  F2FP.F16.E4M3.UNPACK_B R9, R9 ;  /* 0x00000009ff09723e */ /* 0x000fe400020006ff */
[----:B------:R-:W-:Y:S02]  /*0810*/  PRMT R7, R17, 0x7632, R7 ;  /* 0x0000763211077816 */ /* 0x000fe40000000007 */
[----:B------:R-:W-:-:S02]  /*0820*/  PRMT R8, R19, 0x7632, R8 ;  /* 0x0000763213087816 */ /* 0x000fc40000000008 */
[----:B------:R-:W-:Y:S02]  /*0830*/  PRMT R10, R23, 0x7632, R10 ;  /* 0x00007632170a7816 */ /* 0x000fe4000000000a */
[----:B------:R-:W-:Y:S02]  /*0840*/  PRMT R11, R3, 0x7632, R11 ;  /* 0x00007632030b7816 */ /* 0x000fe4000000000b */
[----:B------:R-:W-:Y:S02]  /*0850*/  PRMT R12, R4, 0x7632, R12 ;  /* 0x00007632040c7816 */ /* 0x000fe4000000000c */
[----:B------:R-:W-:Y:S01]  /*0860*/  PRMT R13, R9, 0x7632, R13 ;  /* 0x00007632090d7816 */ /* 0x000fe2000000000d */
[----:B------:R-:W-:Y:S04]  /*0870*/  STS.U16 [R0+UR7+0x2000], R15 ;  /* 0x0020000f00007988 */ /* 0x000fe80008000407 */
[----:B------:R-:W-:Y:S04]  /*0880*/  STS.U16 [R0+UR7+0x2200], R17 ;  /* 0x0022001100007988 */ /* 0x000fe80008000407 */
[----:B------:R-:W-:Y:S04]  /*0890*/  STS.U16 [R0+UR7+0x2400], R19 ;  /* 0x0024001300007988 */ /* 0x000fe80008000407 */
[----:B------:R-:W-:Y:S04]  /*08a0*/  STS.U16 [R0+UR7+0x2600], R21 ;  /* 0x0026001500007988 */ /* 0x000fe80008000407 */
[----:B------:R-:W-:Y:S04]  /*08b0*/  STS.U16 [R0+UR7+0x2800], R23 ;  /* 0x0028001700007988 */ /* 0x000fe80008000407 */
[----:B------:R-:W-:Y:S04]  /*08c0*/  STS.U16 [R0+UR7+0x2c00], R4 ;  /* 0x002c000400007988 */ /* 0x000fe80008000407 */
[----:B------:R0:W-:Y:S04]  /*08d0*/  STS.U16 [R0+UR7+0x2e00], R9 ;  /* 0x002e000900007988 */ /* 0x0001e80008000407 */
[----:B------:R1:W-:Y:S04]  /*08e0*/  STS.U16 [R5+UR7+0x2100], R6 ;  /* 0x0021000605007988 */ /* 0x0003e80008000407 */
[----:B------:R1:W-:Y:S04]  /*08f0*/  STS.U16 [R5+UR7+0x2300], R7 ;  /* 0x0023000705007988 */ /* 0x0003e80008000407 */
[----:B------:R1:W-:Y:S04]  /*0900*/  STS.U16 [R5+UR7+0x2500], R8 ;  /* 0x0025000805007988 */ /* 0x0003e80008000407 */
[----:B------:R1:W-:Y:S04]  /*0910*/  STS.U16 [R5+UR7+0x2700], R3 ;  /* 0x0027000305007988 */ /* 0x0003e80008000407 */
[----:B------:R1:W-:Y:S04]  /*0920*/  STS.U16 [R5+UR7+0x2900], R10 ;  /* 0x0029000a05007988 */ /* 0x0003e80008000407 */
[----:B------:R1:W-:Y:S04]  /*0930*/  STS.U16 [R5+UR7+0x2b00], R11 ;  /* 0x002b000b05007988 */ /* 0x0003e80008000407 */
[----:B------:R1:W-:Y:S04]  /*0940*/  STS.U16 [R5+UR7+0x2d00], R12 ;  /* 0x002d000c05007988 */ /* 0x0003e80008000407 */
[----:B------:R1:W-:Y:S01]  /*0950*/  STS.U16 [R5+UR7+0x2f00], R13 ;  /* 0x002f000d05007988 */ /* 0x0003e20008000407 */
[----:B0-----:R-:W-:Y:S01]  /*0960*/  LOP3.LUT R0, R31, 0x7f, RZ, 0xc0, !PT ;  /* 0x0000007f1f007812 */ /* 0x001fe200078ec0ff */
[----:B------:R-:W-:Y:S06]  /*0970*/  BRA.U !UP0, `(.L_x_0) ;  /* 0x0000007d08147547 */ /* 0x000fec000b800000 */
[----:B-1----:R-:W0:Y:S01]  /*0980*/  LDC.64 R6, c[0x0][0x3c0] ;  /* 0x0000f000ff067b82 */ /* 0x002e220000000a00 */
[----:B------:R-:W-:Y:S01]  /*0990*/  SHF.R.U32.HI R4, RZ, 0x6, R31 ;  /* 0x00000006ff047819 */ /* 0x000fe2000001161f */
[----:B------:R-:W1:Y:S01]  /*09a0*/  LDCU UR8, c[0x0][0x3c8] ;  /* 0x00007900ff0877ac */ /* 0x000e620008000800 */
[----:B------:R-:W-:Y:S01]  /*09b0*/  LOP3.LUT P0, RZ, R31, 0x3, RZ, 0xc0, !PT ;  /* 0x000000031fff7812 */ /* 0x000fe2000780c0ff */
[----:B------:R-:W-:Y:S01]  /*09c0*/  IMAD.MOV.U32 R138, RZ, RZ, 0x3f800000 ;  /* 0x3f800000ff8a7424 */ /* 0x000fe200078e00ff */
[----:B------:R-:W-:Y:S01]  /*09d0*/  SGXT.U32 R4, R4, 0x1 ;  /* 0x000000010404781a */ /* 0x000fe20000000000 */
[----:B------:R-:W2:Y:S01]  /*09e0*/  LDCU.64 UR14, c[0x0][0x388] ;  /* 0x00007100ff0e77ac */ /* 0x000ea20008000a00 */
[----:B------:R-:W-:Y:S01]  /*09f0*/  IMAD.MOV.U32 R139, RZ, RZ, 0x3f800000 ;  /* 0x3f800000ff8b7424 */ /* 0x000fe200078e00ff */
[----:B------:R-:W3:Y:S01]  /*0a00*/  LDC.64 R32, c[0x0][0x390] ;  /* 0x0000e400ff207b82 */ /* 0x000ee20000000a00 */
[----:B------:R-:W-:Y:S01]  /*0a10*/  IMAD.MOV.U32 R136, RZ, RZ, 0x3f800000 ;  /* 0x3f800000ff887424 */ /* 0x000fe200078e00ff */
[----:B------:R-:W4:Y:S01]  /*0a20*/  LDCU.64 UR10, c[0x0][0x3d0] ;  /* 0x00007a00ff0a77ac */ /* 0x000f220008000a00 */
[----:B------:R-:W-:Y:S01]  /*0a30*/  IMAD.MOV.U32 R137, RZ, RZ, 0x3f800000 ;  /* 0x3f800000ff897424 */ /* 0x000fe200078e00ff */
[----:B------:R-:W-:Y:S01]  /*0a40*/  UMOV UR4, URZ ;  /* 0x000000ff00047c82 */ /* 0x000fe20008000000 */
[----:B------:R-:W-:-:S03]  /*0a50*/  UMOV UR5, URZ ;  /* 0x000000ff00057c82 */ /* 0x000fc60008000000 */
[----:B------:R-:W5:Y:S01]  /*0a60*/  LDC R43, c[0x0][0x3d8] ;  /* 0x0000f600ff2b7b82 */ /* 0x000f620000000800 */
[----:B------:R-:W-:Y:S01]  /*0a70*/  UMOV UR6, URZ ;  /* 0x000000ff00067c82 */ /* 0x000fe20008000000 */
[----:B------:R-:W0:Y:S01]  /*0a80*/  LDCU UR16, c[0x0][0x3f0] ;  /* 0x00007e00ff1077ac */ /* 0x000e220008000800 */
[----:B-1----:R-:W-:Y:S02]  /*0a90*/  IMAD R3, R2, UR8, RZ ;  /* 0x0000000802037c24 */ /* 0x002fe4000f8e02ff */
[----:B0-----:R-:W-:-:S03]  /*0aa0*/  IMAD R8, R4, R7, RZ ;  /* 0x0000000704087224 */ /* 0x001fc600078e02ff */
[----:B------:R-:W-:Y:S01]  /*0ab0*/  SHF.R.S32.HI R5, RZ, 0x1f, R3 ;  /* 0x0000001fff057819 */ /* 0x000fe20000011403 */
[----:B------:R-:W-:Y:S02]  /*0ac0*/  IMAD R2, R6, UR9, RZ ;  /* 0x0000000906027c24 */ /* 0x000fe4000f8e02ff */
[----:B------:R-:W-:Y:S01]  /*0ad0*/  IMAD R10, R7, 0x2, R8 ;  /* 0x00000002070a7824 */ /* 0x000fe200078e0208 */
[----:B----4-:R-:W-:Y:S02]  /*0ae0*/  UIMAD UR8, UR9, UR10, URZ ;  /* 0x0000000a090872a4 */ /* 0x010fe4000f8e02ff */
[----:B--2---:R-:W-:Y:S01]  /*0af0*/  IADD3 R35, P1, P2, R3, UR14, R2 ;  /* 0x0000000e03237c10 */ /* 0x004fe2000fa3e002 */
[C---:B------:R-:W-:Y:S01]  /*0b00*/  IMAD R12, R7.reuse, 0x2, R10 ;  /* 0x00000002070c7824 */ /* 0x040fe200078e020a */
[----:B------:R-:W-:Y:S01]  /*0b10*/  SHF.R.S32.HI R2, RZ, 0x1f, R2 ;  /* 0x0000001fff027819 */ /* 0x000fe20000011402 */
[----:B------:R-:W-:Y:S01]  /*0b20*/  IMAD R3, R0, UR11, RZ ;  /* 0x0000000b00037c24 */ /* 0x000fe2000f8e02ff */
[----:B------:R-:W-:Y:S01]  /*0b30*/  IADD3 R4, P4, PT, R10, R35, RZ ;  /* 0x000000230a047210 */ /* 0x000fe20007f9e0ff */
[----:B------:R-:W-:Y:S01]  /*0b40*/  IMAD R14, R7, 0x2, R12 ;  /* 0x00000002070e7824 */ /* 0x000fe200078e020c */
[----:B------:R-:W-:Y:S01]  /*0b50*/  IADD3.X R37, PT, PT, R5, UR15, R2, P1, P2 ;  /* 0x0000000f05257c10 */ /* 0x000fe20008fe4402 */
[----:B------:R-:W-:-:S02]  /*0b60*/  USHF.R.S32.HI UR10, URZ, 0x1f, UR8 ;  /* 0x0000001fff0a7899 */ /* 0x000fc40008011408 */
[----:B---3--:R-:W-:Y:S01]  /*0b70*/  IADD3 R2, P1, P2, R3, UR8, R32 ;  /* 0x0000000803027c10 */ /* 0x008fe2000fa3e020 */
[----:B------:R-:W-:Y:S01]  /*0b80*/  IMAD R16, R7, 0x2, R14 ;  /* 0x0000000207107824 */ /* 0x000fe200078e020e */
[----:B------:R-:W-:Y:S01]  /*0b90*/  SHF.R.S32.HI R78, RZ, 0x1f, R3 ;  /* 0x0000001fff4e7819 */ /* 0x000fe20000011403 */
[----:B-----5:R-:W-:Y:S01]  /*0ba0*/  IMAD R75, R43, 0x6, RZ ;  /* 0x000000062b4b7824 */ /* 0x020fe200078e02ff */
[-C--:B------:R-:W-:Y:S01]  /*0bb0*/  IADD3 R3, P3, PT, R8, R35.reuse, RZ ;  /* 0x0000002308037210 */ /* 0x080fe20007f7e0ff */
[----:B------:R-:W-:Y:S01]  /*0bc0*/  IMAD R18, R7, 0x2, R16 ;  /* 0x0000000207127824 */ /* 0x000fe200078e0210 */
[-C--:B------:R-:W-:Y:S01]  /*0bd0*/  IADD3 R5, P5, PT, R12, R35.reuse, RZ ;  /* 0x000000230c057210 */ /* 0x080fe20007fbe0ff */
[----:B------:R-:W-:Y:S01]  /*0be0*/  IMAD.SHL.U32 R71, R43, 0x2, RZ ;  /* 0x000000022b477824 */ /* 0x000fe200078e00ff */
[----:B------:R-:W-:Y:S01]  /*0bf0*/  IADD3 R6, P6, PT, R14, R35, RZ ;  /* 0x000000230e067210 */ /* 0x000fe20007fde0ff */
[----:B------:R-:W-:Y:S01]  /*0c00*/  IMAD R20, R7, 0x2, R18 ;  /* 0x0000000207147824 */ /* 0x000fe200078e0212 */
[----:B------:R-:W-:Y:S01]  /*0c10*/  LEA.HI.X.SX32 R9, R12, R37, 0x1, P5 ;  /* 0x000000250c097211 */ /* 0x000fe200028f0eff */
[----:B------:R-:W-:Y:S01]  /*0c20*/  IMAD.SHL.U32 R73, R43, 0x4, RZ ;  /* 0x000000042b497824 */ /* 0x000fe200078e00ff */
[----:B------:R-:W-:Y:S01]  /*0c30*/  IADD3.X R33, PT, PT, R78, UR10, R33, P1, P2 ;  /* 0x0000000a4e217c10 */ /* 0x000fe20008fe4421 */
[----:B------:R-:W-:Y:S01]  /*0c40*/  IMAD R22, R7, 0x2, R20 ;  /* 0x0000000207167824 */ /* 0x000fe200078e0214 */
[C---:B------:R-:W-:Y:S01]  /*0c50*/  IADD3 R13, P5, PT, R20.reuse, R35, RZ ;  /* 0x00000023140d7210 */ /* 0x040fe20007fbe0ff */
[----:B------:R-:W-:Y:S01]  /*0c60*/  IMAD.SHL.U32 R77, R43, 0x8, RZ ;  /* 0x000000082b4d7824 */ /* 0x000fe200078e00ff */
[----:B------:R-:W-:Y:S01]  /*0c70*/  IADD3 R99, P1, PT, R75, R2, RZ ;  /* 0x000000024b637210 */ /* 0x000fe20007f3e0ff */
[----:B------:R-:W-:Y:S01]  /*0c80*/  IMAD R24, R7, 0x2, R22 ;  /* 0x0000000207187824 */ /* 0x000fe200078e0216 */
[----:B------:R-:W-:Y:S01]  /*0c90*/  LEA.HI.X.SX32 R17, R20, R37, 0x1, P5 ;  /* 0x0000002514117211 */ /* 0x000fe200028f0eff */
[----:B------:R-:W-:Y:S01]  /*0ca0*/  IMAD R78, R43, 0x9, RZ ;  /* 0x000000092b4e7824 */ /* 0x000fe200078e02ff */
[----:B------:R-:W0:Y:S01]  /*0cb0*/  LDCU UR14, c[0x0][0x3a8] ;  /* 0x00007500ff0e77ac */ /* 0x000e220008000800 */
[----:B------:R-:W-:-:S02]  /*0cc0*/  IMAD R26, R7, 0x2, R24 ;  /* 0x00000002071a7824 */ /* 0x000fc400078e0218 */
[----:B------:R-:W-:Y:S01]  /*0cd0*/  IMAD R79, R43, 0xa, RZ ;  /* 0x0000000a2b4f7824 */ /* 0x000fe200078e02ff */
[----:B------:R-:W1:Y:S01]  /*0ce0*/  LDCU UR11, c[0x0][0x3d4] ;  /* 0x00007a80ff0b77ac */ /* 0x000e620008000800 */
[----:B------:R-:W-:Y:S02]  /*0cf0*/  IMAD R28, R7, 0x2, R26 ;  /* 0x00000002071c7824 */ /* 0x000fe400078e021a */
[----:B------:R-:W-:Y:S01]  /*0d00*/  IMAD R80, R43, 0xb, RZ ;  /* 0x0000000b2b507824 */ /* 0x000fe200078e02ff */
[----:B------:R-:W2:Y:S01]  /*0d10*/  LDCU UR10, c[0x0][0x3c4] ;  /* 0x00007880ff0a77ac */ /* 0x000ea20008000800 */
[----:B------:R-:W-:Y:S01]  /*0d20*/  IMAD R30, R7, 0x2, R28 ;  /* 0x00000002071e7824 */ /* 0x000fe200078e021c */
[C---:B------:R-:W-:Y:S01]  /*0d30*/  IADD3 R21, P5, PT, R28.reuse, R35, RZ ;  /* 0x000000231c157210 */ /* 0x040fe20007fbe0ff */
[----:B------:R-:W-:Y:S02]  /*0d40*/  IMAD R81, R43, 0xc, RZ ;  /* 0x0000000c2b517824 */ /* 0x000fe400078e02ff */
[----:B------:R-:W-:Y:S01]  /*0d50*/  IMAD R34, R7, 0x2, R30 ;  /* 0x0000000207227824 */ /* 0x000fe200078e021e */
[----:B------:R-:W-:Y:S01]  /*0d60*/  LEA.HI.X.SX32 R25, R28, R37, 0x1, P5 ;  /* 0x000000251c197211 */ /* 0x000fe200028f0eff */
[----:B------:R-:W-:-:S02]  /*0d70*/  IMAD R82, R43, 0xd, RZ ;  /* 0x0000000d2b527824 */ /* 0x000fc400078e02ff */
[----:B------:R-:W-:Y:S02]  /*0d80*/  IMAD R36, R7, 0x2, R34 ;  /* 0x0000000207247824 */ /* 0x000fe400078e0222 */
[----:B------:R-:W-:Y:S02]  /*0d90*/  IMAD R83, R43, 0xe, RZ ;  /* 0x0000000e2b537824 */ /* 0x000fe400078e02ff */
[----:B------:R-:W-:Y:S02]  /*0da0*/  IMAD R38, R7, 0x2, R36 ;  /* 0x0000000207267824 */ /* 0x000fe400078e0224 */
[----:B------:R-:W-:Y:S02]  /*0db0*/  IMAD R84, R43, 0xf, RZ ;  /* 0x0000000f2b547824 */ /* 0x000fe400078e02ff */
[----:B------:R-:W-:Y:S01]  /*0dc0*/  IMAD R140, R7, 0x2, R38 ;  /* 0x00000002078c7824 */ /* 0x000fe200078e0226 */
[----:B------:R-:W-:Y:S01]  /*0dd0*/  IADD3 R29, P5, PT, R38, R35, RZ ;  /* 0x00000023261d7210 */ /* 0x000fe20007fbe0ff */
[----:B------:R-:W-:-:S02]  /*0de0*/  IMAD.SHL.U32 R85, R43, 0x10, RZ ;  /* 0x000000102b557824 */ /* 0x000fc400078e00ff */
[----:B------:R-:W-:Y:S01]  /*0df0*/  IMAD R142, R7, 0x2, R140 ;  /* 0x00000002078e7824 */ /* 0x000fe200078e028c */
[----:B------:R-:W-:Y:S01]  /*0e00*/  LEA.HI.X.SX32 R32, R38, R37, 0x1, P5 ;  /* 0x0000002526207211 */ /* 0x000fe200028f0eff */
[----:B------:R-:W-:Y:S02]  /*0e10*/  IMAD R86, R43, 0x11, RZ ;  /* 0x000000112b567824 */ /* 0x000fe400078e02ff */
[----:B------:R-:W-:Y:S02]  /*0e20*/  IMAD R144, R7, 0x2, R142 ;  /* 0x0000000207907824 */ /* 0x000fe400078e028e */
[----:B------:R-:W-:Y:S02]  /*0e30*/  IMAD R87, R43, 0x12, RZ ;  /* 0x000000122b577824 */ /* 0x000fe400078e02ff */
[----:B------:R-:W-:Y:S02]  /*0e40*/  IMAD R146, R7, 0x2, R144 ;  /* 0x0000000207927824 */ /* 0x000fe400078e0290 */
[----:B------:R-:W-:-:S02]  /*0e50*/  IMAD R88, R43, 0x13, RZ ;  /* 0x000000132b587824 */ /* 0x000fc400078e02ff */
[----:B------:R-:W-:Y:S01]  /*0e60*/  IMAD R148, R7, 0x2, R146 ;  /* 0x0000000207947824 */ /* 0x000fe200078e0292 */
[C---:B------:R-:W-:Y:S01]  /*0e70*/  IADD3 R147, P5, PT, R146.reuse, R35, RZ ;  /* 0x0000002392937210 */ /* 0x040fe20007fbe0ff */
[----:B------:R-:W-:Y:S02]  /*0e80*/  IMAD R89, R43, 0x14, RZ ;  /* 0x000000142b597824 */ /* 0x000fe400078e02ff */
[----:B------:R-:W-:Y:S01]  /*0e90*/  IMAD R150, R7, 0x2, R148 ;  /* 0x0000000207967824 */ /* 0x000fe200078e0294 */
[----:B------:R-:W-:Y:S01]  /*0ea0*/  LEA.HI.X.SX32 R146, R146, R37, 0x1, P5 ;  /* 0x0000002592927211 */ /* 0x000fe200028f0eff */
[----:B------:R-:W-:Y:S02]  /*0eb0*/  IMAD R90, R43, 0x15, RZ ;  /* 0x000000152b5a7824 */ /* 0x000fe400078e02ff */
[----:B------:R-:W-:Y:S02]  /*0ec0*/  IMAD R152, R7, 0x2, R150 ;  /* 0x0000000207987824 */ /* 0x000fe400078e0296 */
[----:B------:R-:W-:-:S02]  /*0ed0*/  IMAD R91, R43, 0x16, RZ ;  /* 0x000000162b5b7824 */ /* 0x000fc400078e02ff */
[----:B------:R-:W-:Y:S02]  /*0ee0*/  IMAD R154, R7, 0x2, R152 ;  /* 0x00000002079a7824 */ /* 0x000fe400078e0298 */
[----:B------:R-:W-:Y:S02]  /*0ef0*/  IMAD R92, R43, 0x17, RZ ;  /* 0x000000172b5c7824 */ /* 0x000fe400078e02ff */
        /* <DEDUP_REMOVED lines=12> */
[----:B------:R-:W-:-:S02]  /*0fc0*/  IMAD R97, R43, 0x1c, RZ ;  /* 0x0000001c2b617824 */ /* 0x000fc400078e02ff */
[----:B------:R-:W-:Y:S01]  /*0fd0*/  IMAD R166, R7, 0x2, R164 ;  /* 0x0000000207a67824 */ /* 0x000fe200078e02a4 */
[----:B------:R-:W-:Y:S01]  /*0fe0*/  LEA.HI.X.SX32 R162, R162, R37, 0x1, P5 ;  /* 0x00000025a2a27211 */ /* 0x000fe200028f0eff */
[----:B------:R-:W-:Y:S02]  /*0ff0*/  IMAD R69, R43, 0x1e, RZ ;  /* 0x0000001e2b457824 */ /* 0x000fe400078e02ff */
[----:B------:R-:W-:Y:S02]  /*1000*/  IMAD R168, R7, 0x2, R166 ;  /* 0x0000000207a87824 */ /* 0x000fe400078e02a6 */
[----:B------:R-:W-:Y:S02]  /*1010*/  IMAD.SHL.U32 R67, R43, 0x20, RZ ;  /* 0x000000202b437824 */ /* 0x000fe400078e00ff */
        /* <DEDUP_REMOVED lines=38> */
[----:B------:R-:W-:-:S04]  /*1280*/  IMAD R204, R7, 0x2, R202 ;  /* 0x0000000207cc7824 */ /* 0x000fc800078e02ca */
[----:B------:R-:W-:-:S04]  /*1290*/  IMAD R56, R7, 0x2, R204 ;  /* 0x0000000207387824 */ /* 0x000fc800078e02cc */
[----:B------:R-:W-:Y:S01]  /*12a0*/  IMAD R58, R7, 0x2, R56 ;  /* 0x00000002073a7824 */ /* 0x000fe200078e0238 */
[----:B------:R-:W-:-:S03]  /*12b0*/  IADD3 R209, P5, PT, R56, R35, RZ ;  /* 0x0000002338d17210 */ /* 0x000fc60007fbe0ff */
        /* <DEDUP_REMOVED lines=15> */
[----:B------:R-:W-:-:S03]  /*13b0*/  LEA.HI.X.SX32 R240, R240, R37, 0x1, P5 ;  /* 0x00000025f0f07211 */ /* 0x000fc600028f0eff */
[----:B------:R-:W-:-:S04]  /*13c0*/  IMAD R250, R7, 0x2, R246 ;  /* 0x0000000207fa7824 */ /* 0x000fc800078e02f6 */
[----:B------:R-:W-:-:S04]  /*13d0*/  IMAD R252, R7, 0x2, R250 ;  /* 0x0000000207fc7824 */ /* 0x000fc800078e02fa */
[----:B------:R-:W-:-:S04]  /*13e0*/  IMAD R70, R7, 0x2, R252 ;  /* 0x0000000207467824 */ /* 0x000fc800078e02fc */
[----:B------:R-:W-:-:S04]  /*13f0*/  IMAD R72, R7, 0x2, R70 ;  /* 0x0000000207487824 */ /* 0x000fc800078e0246 */
[----:B------:R-:W-:-:S04]  /*1400*/  IMAD R74, R7, 0x2, R72 ;  /* 0x00000002074a7824 */ /* 0x000fc800078e0248 */
[----:B------:R-:W-:-:S04]  /*1410*/  IMAD R76, R7, 0x2, R74 ;  /* 0x00000002074c7824 */ /* 0x000fc800078e024a */
[----:B------:R-:W-:Y:S01]  /*1420*/  IMAD R0, R7, 0x2, R76 ;  /* 0x0000000207007824 */ /* 0x000fe200078e024c */
[-C--:B------:R-:W-:Y:S02]  /*1430*/  LEA.HI.X.SX32 R7, R8, R37.reuse, 0x1, P3 ;  /* 0x0000002508077211 */ /* 0x080fe400018f0eff */
[----:B------:R-:W-:Y:S02]  /*1440*/  LEA.HI.X.SX32 R8, R10, R37, 0x1, P4 ;  /* 0x000000250a087211 */ /* 0x000fe400020f0eff */
[----:B------:R-:W-:Y:S02]  /*1450*/  IADD3 R11, P3, PT, R16, R35, RZ ;  /* 0x00000023100b7210 */ /* 0x000fe40007f7e0ff */
[----:B------:R-:W-:Y:S02]  /*1460*/  LEA.HI.X.SX32 R10, R14, R37, 0x1, P6 ;  /* 0x000000250e0a7211 */ /* 0x000fe400030f0eff */
[-C--:B------:R-:W-:Y:S02]  /*1470*/  IADD3 R12, P4, PT, R18, R35.reuse, RZ ;  /* 0x00000023120c7210 */ /* 0x080fe40007f9e0ff */
[----:B------:R-:W-:-:S02]  /*1480*/  IADD3 R14, P6, PT, R22, R35, RZ ;  /* 0x00000023160e7210 */ /* 0x000fc40007fde0ff */
[-C--:B------:R-:W-:Y:S02]  /*1490*/  LEA.HI.X.SX32 R15, R16, R37.reuse, 0x1, P3 ;  /* 0x00000025100f7211 */ /* 0x080fe400018f0eff */
[----:B------:R-:W-:Y:S02]  /*14a0*/  LEA.HI.X.SX32 R16, R18, R37, 0x1, P4 ;  /* 0x0000002512107211 */ /* 0x000fe400020f0eff */
[----:B------:R-:W-:Y:S02]  /*14b0*/  IADD3 R19, P3, PT, R24, R35, RZ ;  /* 0x0000002318137210 */ /* 0x000fe40007f7e0ff */
[----:B------:R-:W-:Y:S02]  /*14c0*/  LEA.HI.X.SX32 R18, R22, R37, 0x1, P6 ;  /* 0x0000002516127211 */ /* 0x000fe400030f0eff */
[-C--:B------:R-:W-:Y:S02]  /*14d0*/  IADD3 R20, P4, PT, R26, R35.reuse, RZ ;  /* 0x000000231a147210 */ /* 0x080fe40007f9e0ff */
[----:B------:R-:W-:-:S02]  /*14e0*/  IADD3 R22, P6, PT, R30, R35, RZ ;  /* 0x000000231e167210 */ /* 0x000fc40007fde0ff */
[-C--:B------:R-:W-:Y:S02]  /*14f0*/  LEA.HI.X.SX32 R23, R24, R37.reuse, 0x1, P3 ;  /* 0x0000002518177211 */ /* 0x080fe400018f0eff */
[-C--:B------:R-:W-:Y:S02]  /*1500*/  LEA.HI.X.SX32 R24, R26, R37.reuse, 0x1, P4 ;  /* 0x000000251a187211 */ /* 0x080fe400020f0eff */
[----:B------:R-:W-:Y:S02]  /*1510*/  LEA.HI.X.SX32 R26, R30, R37, 0x1, P6 ;  /* 0x000000251e1a7211 */ /* 0x000fe400030f0eff */
[-C--:B------:R-:W-:Y:S02]  /*1520*/  IADD3 R141, P6, PT, R140, R35.reuse, RZ ;  /* 0x000000238c8d7210 */ /* 0x080fe40007fde0ff */
[----:B------:R-:W-:Y:S02]  /*1530*/  IADD3 R27, P3, PT, R34, R35, RZ ;  /* 0x00000023221b7210 */ /* 0x000fe40007f7e0ff */
[----:B------:R-:W-:-:S02]  /*1540*/  LEA.HI.X.SX32 R140, R140, R37, 0x1, P6 ;  /* 0x000000258c8c7211 */ /* 0x000fc400030f0eff */
[----:B------:R-:W-:Y:S02]  /*1550*/  IADD3 R28, P4, PT, R36, R35, RZ ;  /* 0x00000023241c7210 */ /* 0x000fe40007f9e0ff */
[----:B------:R-:W-:Y:S02]  /*1560*/  LEA.HI.X.SX32 R30, R34, R37, 0x1, P3 ;  /* 0x00000025221e7211 */ /* 0x000fe400018f0eff */
[-C--:B------:R-:W-:Y:S02]  /*1570*/  IADD3 R149, P6, PT, R148, R35.reuse, RZ ;  /* 0x0000002394957210 */ /* 0x080fe40007fde0ff */
[----:B------:R-:W-:Y:S02]  /*1580*/  IADD3 R143, P3, PT, R142, R35, RZ ;  /* 0x000000238e8f7210 */ /* 0x000fe40007f7e0ff */
[-C--:B------:R-:W-:Y:S02]  /*1590*/  LEA.HI.X.SX32 R31, R36, R37.reuse, 0x1, P4 ;  /* 0x00000025241f7211 */ /* 0x080fe400020f0eff */
        /* <DEDUP_REMOVED lines=24> */
[----:B------:R-:W-:Y:S01]  /*1720*/  LEA.HI.X.SX32 R181, R46, R37, 0x1, P6 ;  /* 0x000000252eb57211 */ /* 0x000fe200030f0eff */
[----:B------:R-:W-:Y:S01]  /*1730*/  IMAD R46, R43, 0x35, RZ ;  /* 0x000000352b2e7824 */ /* 0x000fe200078e02ff */
[----:B------:R-:W-:-:S02]  /*1740*/  IADD3 R178, P4, PT, R42, R35, RZ ;  /* 0x000000232ab27210 */ /* 0x000fc40007f9e0ff */
[----:B------:R-:W-:Y:S01]  /*1750*/  LEA.HI.X.SX32 R175, R40, R37, 0x1, P3 ;  /* 0x0000002528af7211 */ /* 0x000fe200018f0eff */
[C---:B------:R-:W-:Y:S01]  /*1760*/  IMAD R40, R43.reuse, 0x39, RZ ;  /* 0x000000392b287824 */ /* 0x040fe200078e02ff */
[-C--:B------:R-:W-:Y:S02]  /*1770*/  IADD3 R191, P6, PT, R190, R35.reuse, RZ ;  /* 0x00000023bebf7210 */ /* 0x080fe40007fde0ff */
[----:B------:R-:W-:Y:S02]  /*1780*/  IADD3 R184, P3, PT, R48, R35, RZ ;  /* 0x0000002330b87210 */ /* 0x000fe40007f7e0ff */
[-C--:B------:R-:W-:Y:S01]  /*1790*/  LEA.HI.X.SX32 R177, R42, R37.reuse, 0x1, P4 ;  /* 0x000000252ab17211 */ /* 0x080fe200020f0eff */
[----:B------:R-:W-:Y:S01]  /*17a0*/  IMAD R42, R43, 0x38, RZ ;  /* 0x000000382b2a7824 */ /* 0x000fe200078e02ff */
[----:B------:R-:W-:Y:S02]  /*17b0*/  LEA.HI.X.SX32 R190, R190, R37, 0x1, P6 ;  /* 0x00000025bebe7211 */ /* 0x000fe400030f0eff */
        /* <DEDUP_REMOVED lines=13> */
[-C--:B------:R-:W-:Y:S02]  /*1890*/  LEA.HI.X.SX32 R196, R196, R37.reuse, 0x1, P4 ;  /* 0x00000025c4c47211 */ /* 0x080fe400020f0eff */
[----:B------:R-:W-:Y:S01]  /*18a0*/  LEA.HI.X.SX32 R211, R58, R37, 0x1, P6 ;  /* 0x000000253ad37211 */ /* 0x000fe200030f0eff */
[----:B------:R-:W-:Y:S01]  /*18b0*/  IMAD R58, R43, 0x29, RZ ;  /* 0x000000292b3a7824 */ /* 0x000fe200078e02ff */
[----:B------:R-:W-:-:S02]  /*18c0*/  IADD3 R205, P4, PT, R204, R35, RZ ;  /* 0x00000023cccd7210 */ /* 0x000fc40007f9e0ff */
        /* <DEDUP_REMOVED lines=15> */
[----:B------:R-:W-:Y:S02]  /*19c0*/  IADD3 R238, P4, PT, R236, R35, RZ ;  /* 0x00000023ecee7210 */ /* 0x000fe40007f9e0ff */
[----:B------:R-:W-:Y:S01]  /*19d0*/  LEA.HI.X.SX32 R231, R68, R37, 0x1, P3 ;  /* 0x0000002544e77211 */ /* 0x000fe200018f0eff */
[----:B------:R-:W-:Y:S01]  /*19e0*/  STL [R1], R36 ;  /* 0x0000002401007387 */ /* 0x000fe20000100800 */
[-C--:B------:R-:W-:Y:S01]  /*19f0*/  IADD3 R34, P6, PT, R70, R35.reuse, RZ ;  /* 0x0000002346227210 */ /* 0x080fe20007fde0ff */
[----:B------:R-:W-:Y:S01]  /*1a00*/  IMAD R68, R43, 0x1f, RZ ;  /* 0x0000001f2b447824 */ /* 0x000fe200078e02ff */
[----:B------:R-:W-:Y:S02]  /*1a10*/  IADD3 R248, P3, PT, R246, R35, RZ ;  /* 0x00000023f6f87210 */ /* 0x000fe40007f7e0ff */
[----:B------:R-:W-:Y:S01]  /*1a20*/  LEA.HI.X.SX32 R236, R236, R37, 0x1, P4 ;  /* 0x00000025ecec7211 */ /* 0x000fe200020f0eff */
[----:B------:R3:W-:Y:S01]  /*1a30*/  STL [R1+0x8], R34 ;  /* 0x0000082201007387 */ /* 0x0007e20000100800 */
[----:B------:R-:W-:-:S02]  /*1a40*/  IADD3 R251, P4, PT, R250, R35, RZ ;  /* 0x00000023fafb7210 */ /* 0x000fc40007f9e0ff */
[-C--:B------:R-:W-:Y:S02]  /*1a50*/  LEA.HI.X.SX32 R246, R246, R37.reuse, 0x1, P3 ;  /* 0x00000025f6f67211 */ /* 0x080fe400018f0eff */
[-C--:B------:R-:W-:Y:S01]  /*1a60*/  LEA.HI.X.SX32 R38, R70, R37.reuse, 0x1, P6 ;  /* 0x0000002546267211 */ /* 0x080fe200030f0eff */
[----:B------:R-:W-:Y:S01]  /*1a70*/  IMAD R70, R43, 0x1d, RZ ;  /* 0x0000001d2b467824 */ /* 0x000fe200078e02ff */
[-C--:B------:R-:W-:Y:S02]  /*1a80*/  LEA.HI.X.SX32 R250, R250, R37.reuse, 0x1, P4 ;  /* 0x00000025fafa7211 */ /* 0x080fe400020f0eff */
[----:B------:R-:W-:Y:S01]  /*1a90*/  LEA.HI.X.SX32 R252, R252, R37, 0x1, P5 ;  /* 0x00000025fcfc7211 */ /* 0x000fe200028f0eff */
[----:B------:R4:W-:Y:S01]  /*1aa0*/  STL [R1+0x4], R38 ;  /* 0x0000042601007387 */ /* 0x0009e20000100800 */
[-C--:B---3--:R-:W-:Y:S02]  /*1ab0*/  IADD3 R34, P3, PT, R72, R35.reuse, RZ ;  /* 0x0000002348227210 */ /* 0x088fe40007f7e0ff */
[----:B------:R-:W-:-:S03]  /*1ac0*/  IADD3 R36, P4, PT, R74, R35, RZ ;  /* 0x000000234a247210 */ /* 0x000fc60007f9e0ff */
[----:B------:R3:W-:Y:S01]  /*1ad0*/  STL [R1+0x10], R34 ;  /* 0x0000102201007387 */ /* 0x0007e20000100800 */
[----:B----4-:R-:W-:-:S03]  /*1ae0*/  IADD3 R38, P5, PT, R76, R35, RZ ;  /* 0x000000234c267210 */ /* 0x010fc60007fbe0ff */
[----:B------:R4:W-:Y:S04]  /*1af0*/  STL [R1+0x1f0], R36 ;  /* 0x0001f02401007387 */ /* 0x0009e80000100800 */
[----:B------:R5:W-:Y:S01]  /*1b00*/  STL [R1+0x1f8], R38 ;  /* 0x0001f82601007387 */ /* 0x000be20000100800 */
[----:B---3--:R-:W-:Y:S02]  /*1b10*/  IADD3 R34, P6, PT, R0, R35, RZ ;  /* 0x0000002300227210 */ /* 0x008fe40007fde0ff */
[-C--:B------:R-:W-:Y:S01]  /*1b20*/  LEA.HI.X.SX32 R35, R74, R37.reuse, 0x1, P4 ;  /* 0x000000254a237211 */ /* 0x080fe200020f0eff */
[C---:B------:R-:W-:Y:S01]  /*1b30*/  IMAD R74, R43.reuse, 0x5, RZ ;  /* 0x000000052b4a7824 */ /* 0x040fe200078e02ff */
[-C--:B------:R-:W-:Y:S01]  /*1b40*/  LEA.HI.X.SX32 R0, R0, R37.reuse, 0x1, P6 ;  /* 0x0000002500007211 */ /* 0x080fe200030f0eff */
[----:B------:R3:W-:Y:S01]  /*1b50*/  STL [R1+0x200], R34 ;  /* 0x0002002201007387 */ /* 0x0007e20000100800 */
[----:B----4-:R-:W-:Y:S01]  /*1b60*/  LEA.HI.X.SX32 R36, R72, R37, 0x1, P3 ;  /* 0x0000002548247211 */ /* 0x010fe200018f0eff */
[C---:B------:R-:W-:Y:S01]  /*1b70*/  IMAD R72, R43.reuse, 0x3, RZ ;  /* 0x000000032b487824 */ /* 0x040fe200078e02ff */
[-C--:B------:R-:W-:Y:S01]  /*1b80*/  IADD3 R98, P6, PT, R74, R2.reuse, RZ ;  /* 0x000000024a627210 */ /* 0x080fe20007fde0ff */
[----:B-----5:R-:W-:Y:S01]  /*1b90*/  IMAD R38, R43, 0x3a, RZ ;  /* 0x0000003a2b267824 */ /* 0x020fe200078e02ff */
[-C--:B------:R-:W-:Y:S01]  /*1ba0*/  IADD3 RZ, P3, PT, R71, R2.reuse, RZ ;  /* 0x0000000247ff7210 */ /* 0x080fe20007f7e0ff */
[----:B------:R4:W-:Y:S01]  /*1bb0*/  STL [R1+0xc], R36 ;  /* 0x00000c2401007387 */ /* 0x0009e20000100800 */
[----:B------:R-:W-:-:S02]  /*1bc0*/  IADD3 RZ, P4, PT, R72, R2, RZ ;  /* 0x0000000248ff7210 */ /* 0x000fc40007f9e0ff */
[----:B---3--:R-:W-:Y:S01]  /*1bd0*/  LEA.HI.X.SX32 R34, R76, R37, 0x1, P5 ;  /* 0x000000254c227211 */ /* 0x008fe200028f0eff */
[----:B------:R-:W-:Y:S01]  /*1be0*/  IMAD R76, R43, 0x7, RZ ;  /* 0x000000072b4c7824 */ /* 0x000fe200078e02ff */
[----:B------:R3:W-:Y:S01]  /*1bf0*/  STL [R1+0x14], R35 ;  /* 0x0000142301007387 */ /* 0x0007e20000100800 */
[-C--:B------:R-:W-:Y:S01]  /*1c00*/  IADD3 RZ, P5, PT, R73, R2.reuse, RZ ;  /* 0x0000000249ff7210 */ /* 0x080fe20007fbe0ff */
[C---:B------:R-:W-:Y:S02]  /*1c10*/  IMAD R37, R43.reuse, 0x3b, RZ ;  /* 0x0000003b2b257824 */ /* 0x040fe400078e02ff */
[----:B------:R5:W-:Y:S01]  /*1c20*/  STL [R1+0x1f4], R34 ;  /* 0x0001f42201007387 */ /* 0x000be20000100800 */
[----:B------:R-:W-:Y:S01]  /*1c30*/  IADD3 R100, P2, PT, R76, R2, RZ ;  /* 0x000000024c647210 */ /* 0x000fe20007f5e0ff */
[----:B----4-:R-:W-:Y:S02]  /*1c40*/  IMAD.MOV.U32 R36, RZ, RZ, -0x800000 ;  /* 0xff800000ff247424 */ /* 0x010fe400078e00ff */
[----:B------:R4:W-:Y:S01]  /*1c50*/  STL [R1+0x1fc], R0 ;  /* 0x0001fc0001007387 */ /* 0x0009e20000100800 */
[----:B---3--:R-:W-:-:S03]  /*1c60*/  IMAD R35, R43, 0x3c, RZ ;  /* 0x0000003c2b237824 */ /* 0x008fc600078e02ff */
[----:B------:R3:W-:Y:S01]  /*1c70*/  STL [R1+0x1c], R98 ;  /* 0x00001c6201007387 */ /* 0x0007e20000100800 */
[----:B------:R-:W-:Y:S02]  /*1c80*/  IMAD R43, R43, 0x3f, RZ ;  /* 0x0000003f2b2b7824 */ /* 0x000fe400078e02ff */
[----:B-----5:R-:W-:Y:S01]  /*1c90*/  IMAD.MOV.U32 R34, RZ, RZ, -0x800000 ;  /* 0xff800000ff227424 */ /* 0x020fe200078e00ff */
[----:B------:R5:W-:Y:S01]  /*1ca0*/  STL [R1+0x24], R99 ;  /* 0x0000246301007387 */ /* 0x000be20000100800 */
[----:B----4-:R-:W-:-:S03]  /*1cb0*/  IMAD.MOV.U32 R0, RZ, RZ, -0x800000 ;  /* 0xff800000ff007424 */ /* 0x010fc600078e00ff */
[----:B------:R-:W-:Y:S01]  /*1cc0*/  STL [R1+0x2c], R100 ;  /* 0x00002c6401007387 */ /* 0x000fe20000100800 */
[-C--:B---3--:R-:W-:Y:S02]  /*1cd0*/  LEA.HI.X.SX32 R98, R71, R33.reuse, 0x1, P3 ;  /* 0x0000002147627211 */ /* 0x088fe400018f0eff */
[-C--:B------:R-:W-:Y:S02]  /*1ce0*/  LEA.HI.X.SX32 R71, R72, R33.reuse, 0x1, P4 ;  /* 0x0000002148477211 */ /* 0x080fe400020f0eff */
[-C--:B-----5:R-:W-:Y:S02]  /*1cf0*/  IADD3 R99, P3, PT, R77, R2.reuse, RZ ;  /* 0x000000024d637210 */ /* 0x0a0fe40007f7e0ff */
[-C--:B------:R-:W-:Y:S02]  /*1d00*/  IADD3 R98, P4, PT, R78, R2.reuse, RZ ;  /* 0x000000024e627210 */ /* 0x080fe40007f9e0ff */
[----:B------:R-:W-:Y:S01]  /*1d10*/  LEA.HI.X.SX32 R72, R73, R33, 0x1, P5 ;  /* 0x0000002149487211 */ /* 0x000fe200028f0eff */
[----:B------:R-:W-:Y:S01]  /*1d20*/  STL [R1+0x34], R99 ;  /* 0x0000346301007387 */ /* 0x000fe20000100800 */
[----:B------:R-:W-:-:S02]  /*1d30*/  IADD3 R71, P5, PT, R79, R2, RZ ;  /* 0x000000024f477210 */ /* 0x000fc40007fbe0ff */
[----:B------:R-:W-:Y:S01]  /*1d40*/  LEA.HI.X.SX32 R73, R74, R33, 0x1, P6 ;  /* 0x000000214a497211 */ /* 0x000fe200030f0eff */
[----:B------:R-:W-:Y:S01]  /*1d50*/  STL [R1+0x3c], R98 ;  /* 0x00003c6201007387 */ /* 0x000fe20000100800 */
[----:B------:R-:W-:-:S03]  /*1d60*/  IADD3 R72, P6, PT, R80, R2, RZ ;  /* 0x0000000250487210 */ /* 0x000fc60007fde0ff */
[----:B------:R3:W-:Y:S04]  /*1d70*/  STL [R1+0x44], R71 ;  /* 0x0000444701007387 */ /* 0x0007e80000100800 */
[----:B------:R4:W-:Y:S04]  /*1d80*/  STL [R1+0x18], R73 ;  /* 0x0000184901007387 */ /* 0x0009e80000100800 */
[----:B------:R5:W-:Y:S01]  /*1d90*/  STL [R1+0x4c], R72 ;  /* 0x00004c4801007387 */ /* 0x000be20000100800 */
[----:B---3--:R-:W-:Y:S02]  /*1da0*/  LEA.HI.X.SX32 R71, R75, R33, 0x1, P1 ;  /* 0x000000214b477211 */ /* 0x008fe400008f0eff */
[----:B----4-:R-:W-:-:S03]  /*1db0*/  IADD3 R73, P1, PT, R81, R2, RZ ;  /* 0x0000000251497210 */ /* 0x010fc60007f3e0ff */
[----:B------:R3:W-:Y:S01]  /*1dc0*/  STL [R1+0x20], R71 ;  /* 0x0000204701007387 */ /* 0x0007e20000100800 */
[----:B-----5:R-:W-:-:S03]  /*1dd0*/  LEA.HI.X.SX32 R72, R76, R33, 0x1, P2 ;  /* 0x000000214c487211 */ /* 0x020fc600010f0eff */
[----:B------:R4:W-:Y:S04]  /*1de0*/  STL [R1+0x54], R73 ;  /* 0x0000544901007387 */ /* 0x0009e80000100800 */
[----:B------:R5:W-:Y:S01]  /*1df0*/  STL [R1+0x28], R72 ;  /* 0x0000284801007387 */ /* 0x000be20000100800 */
[----:B---3--:R-:W-:Y:S02]  /*1e00*/  IADD3 R71, P2, PT, R82, R2, RZ ;  /* 0x0000000252477210 */ /* 0x008fe40007f5e0ff */
[----:B----4-:R-:W-:-:S03]  /*1e10*/  LEA.HI.X.SX32 R73, R77, R33, 0x1, P3 ;  /* 0x000000214d497211 */ /* 0x010fc600018f0eff */
[----:B------:R3:W-:Y:S01]  /*1e20*/  STL [R1+0x5c], R71 ;  /* 0x00005c4701007387 */ /* 0x0007e20000100800 */
[----:B-----5:R-:W-:-:S03]  /*1e30*/  IADD3 R72, P3, PT, R83, R2, RZ ;  /* 0x0000000253487210 */ /* 0x020fc60007f7e0ff */
        /* <DEDUP_REMOVED lines=60> */
[----:B------:R4:W-:Y:S01]  /*2200*/  STL [R1+0xa8], R73 ;  /* 0x0000a84901007387 */ /* 0x0009e20000100800 */
[----:B------:R-:W-:-:S03]  /*2210*/  LEA.HI.X.SX32 R70, R70, R33, 0x1, P6 ;  /* 0x0000002146467211 */ /* 0x000fc600030f0eff */
        /* <DEDUP_REMOVED lines=18> */
[----:B------:R-:W-:Y:S04]  /*2340*/  STL [R1+0xfc], R73 ;  /* 0x0000fc4901007387 */ /* 0x000fe80000100800 */
[----:B------:R4:W-:Y:S01]  /*2350*/  STL [R1+0xd0], R72 ;  /* 0x0000d04801007387 */ /* 0x0009e20000100800 */
[----:B---3--:R-:W-:-:S05]  /*2360*/  IADD3 R71, P5, PT, R65, R2, RZ ;  /* 0x0000000241477210 */ /* 0x008fca0007fbe0ff */
[----:B------:R3:W-:Y:S01]  /*2370*/  STL [R1+0x104], R71 ;  /* 0x0001044701007387 */ /* 0x0007e20000100800 */
[----:B----4-:R-:W-:-:S03]  /*2380*/  IADD3 R72, P6, PT, R64, R2, RZ ;  /* 0x0000000240487210 */ /* 0x010fc60007fde0ff */
[----:B------:R4:W-:Y:S01]  /*2390*/  STL [R1+0xd8], R70 ;  /* 0x0000d84601007387 */ /* 0x0009e20000100800 */
[----:B------:R-:W-:-:S03]  /*23a0*/  LEA.HI.X.SX32 R64, R64, R33, 0x1, P6 ;  /* 0x0000002140407211 */ /* 0x000fc600030f0eff */
[----:B------:R-:W-:Y:S01]  /*23b0*/  STL [R1+0x10c], R72 ;  /* 0x00010c4801007387 */ /* 0x000fe20000100800 */
[-C--:B---3--:R-:W-:Y:S02]  /*23c0*/  LEA.HI.X.SX32 R71, R69, R33.reuse, 0x1, P1 ;  /* 0x0000002145477211 */ /* 0x088fe400008f0eff */
[----:B------:R-:W-:Y:S02]  /*23d0*/  LEA.HI.X.SX32 R69, R68, R33, 0x1, P2 ;  /* 0x0000002144457211 */ /* 0x000fe400010f0eff */
[-C--:B----4-:R-:W-:Y:S01]  /*23e0*/  IADD3 R70, P1, PT, R63, R2.reuse, RZ ;  /* 0x000000023f467210 */ /* 0x090fe20007f3e0ff */
[----:B------:R-:W-:Y:S01]  /*23f0*/  STL [R1+0xe0], R71 ;  /* 0x0000e04701007387 */ /* 0x000fe20000100800 */
[----:B------:R-:W-:-:S03]  /*2400*/  IADD3 R68, P2, PT, R62, R2, RZ ;  /* 0x000000023e447210 */ /* 0x000fc60007f5e0ff */
[----:B------:R3:W-:Y:S04]  /*2410*/  STL [R1+0x114], R70 ;  /* 0x0001144601007387 */ /* 0x0007e80000100800 */
[----:B------:R4:W-:Y:S04]  /*2420*/  STL [R1+0xe8], R69 ;  /* 0x0000e84501007387 */ /* 0x0009e80000100800 */
[----:B------:R5:W-:Y:S01]  /*2430*/  STL [R1+0x11c], R68 ;  /* 0x00011c4401007387 */ /* 0x000be20000100800 */
[----:B---3--:R-:W-:-:S03]  /*2440*/  CS2R R70, SRZ ;  /* 0x0000000000467805 */ /* 0x008fc6000001ff00 */
[----:B------:R3:W-:Y:S01]  /*2450*/  STL [R1+0xf0], R67 ;  /* 0x0000f04301007387 */ /* 0x0007e20000100800 */
[----:B----4-:R-:W-:Y:S02]  /*2460*/  IADD3 R69, P3, PT, R61, R2, RZ ;  /* 0x000000023d457210 */ /* 0x010fe40007f7e0ff */
[----:B-----5:R-:W-:-:S03]  /*2470*/  LEA.HI.X.SX32 R68, R66, R33, 0x1, P4 ;  /* 0x0000002142447211 */ /* 0x020fc600020f0eff */
[----:B------:R-:W-:Y:S01]  /*2480*/  STL [R1+0x124], R69 ;  /* 0x0001244501007387 */ /* 0x000fe20000100800 */
[-C--:B------:R-:W-:Y:S02]  /*2490*/  LEA.HI.X.SX32 R66, R65, R33.reuse, 0x1, P5 ;  /* 0x0000002141427211 */ /* 0x080fe400028f0eff */
[-C--:B---3--:R-:W-:Y:S01]  /*24a0*/  IADD3 R67, P4, PT, R60, R2.reuse, RZ ;  /* 0x000000023c437210 */ /* 0x088fe20007f9e0ff */
[----:B------:R3:W-:Y:S01]  /*24b0*/  STL [R1+0xf8], R68 ;  /* 0x0000f84401007387 */ /* 0x0007e20000100800 */
[----:B------:R-:W-:Y:S02]  /*24c0*/  IADD3 R65, P5, PT, R59, R2, RZ ;  /* 0x000000023b417210 */ /* 0x000fe40007fbe0ff */
[----:B------:R-:W-:Y:S01]  /*24d0*/  LEA.HI.X.SX32 R61, R61, R33, 0x1, P3 ;  /* 0x000000213d3d7211 */ /* 0x000fe200018f0eff */
[----:B------:R-:W-:Y:S04]  /*24e0*/  STL [R1+0x12c], R67 ;  /* 0x00012c4301007387 */ /* 0x000fe80000100800 */
[----:B------:R4:W-:Y:S01]  /*24f0*/  STL [R1+0x100], R66 ;  /* 0x0001004201007387 */ /* 0x0009e20000100800 */
[----:B---3--:R-:W-:-:S03]  /*2500*/  CS2R R68, SRZ ;  /* 0x0000000000447805 */ /* 0x008fc6000001ff00 */
[----:B------:R3:W-:Y:S04]  /*2510*/  STL [R1+0x134], R65 ;  /* 0x0001344101007387 */ /* 0x0007e80000100800 */
[----:B------:R5:W-:Y:S01]  /*2520*/  STL [R1+0x108], R64 ;  /* 0x0001084001007387 */ /* 0x000be20000100800 */
[----:B----4-:R-:W-:Y:S02]  /*2530*/  IADD3 R66, P6, PT, R58, R2, RZ ;  /* 0x000000023a427210 */ /* 0x010fe40007fde0ff */
[----:B---3--:R-:W-:-:S03]  /*2540*/  LEA.HI.X.SX32 R65, R63, R33, 0x1, P1 ;  /* 0x000000213f417211 */ /* 0x008fc600008f0eff */
[----:B------:R3:W-:Y:S01]  /*2550*/  STL [R1+0x13c], R66 ;  /* 0x00013c4201007387 */ /* 0x0007e20000100800 */
[-C--:B------:R-:W-:Y:S02]  /*2560*/  LEA.HI.X.SX32 R63, R62, R33.reuse, 0x1, P2 ;  /* 0x000000213e3f7211 */ /* 0x080fe400010f0eff */
[-C--:B-----5:R-:W-:Y:S01]  /*2570*/  IADD3 R64, P1, PT, R57, R2.reuse, RZ ;  /* 0x0000000239407210 */ /* 0x0a0fe20007f3e0ff */
[----:B------:R-:W-:Y:S01]  /*2580*/  STL [R1+0x110], R65 ;  /* 0x0001104101007387 */ /* 0x000fe20000100800 */
[----:B------:R-:W-:Y:S02]  /*2590*/  IADD3 R62, P2, PT, R56, R2, RZ ;  /* 0x00000002383e7210 */ /* 0x000fe40007f5e0ff */
[----:B------:R-:W-:Y:S01]  /*25a0*/  LEA.HI.X.SX32 R58, R58, R33, 0x1, P6 ;  /* 0x000000213a3a7211 */ /* 0x000fe200030f0eff */
[----:B------:R4:W-:Y:S01]  /*25b0*/  STL [R1+0x144], R64 ;  /* 0x0001444001007387 */ /* 0x0009e20000100800 */
[----:B---3--:R-:W-:-:S03]  /*25c0*/  CS2R R66, SRZ ;  /* 0x0000000000427805 */ /* 0x008fc6000001ff00 */
[----:B------:R3:W-:Y:S04]  /*25d0*/  STL [R1+0x118], R63 ;  /* 0x0001183f01007387 */ /* 0x0007e80000100800 */
[----:B------:R5:W-:Y:S01]  /*25e0*/  STL [R1+0x14c], R62 ;  /* 0x00014c3e01007387 */ /* 0x000be20000100800 */
[----:B----4-:R-:W-:-:S03]  /*25f0*/  CS2R R64, SRZ ;  /* 0x0000000000407805 */ /* 0x010fc6000001ff00 */
[----:B------:R4:W-:Y:S01]  /*2600*/  STL [R1+0x120], R61 ;  /* 0x0001203d01007387 */ /* 0x0009e20000100800 */
[----:B---3--:R-:W-:Y:S02]  /*2610*/  IADD3 R63, P3, PT, R55, R2, RZ ;  /* 0x00000002373f7210 */ /* 0x008fe40007f7e0ff */
[----:B-----5:R-:W-:-:S03]  /*2620*/  LEA.HI.X.SX32 R62, R60, R33, 0x1, P4 ;  /* 0x000000213c3e7211 */ /* 0x020fc600020f0eff */
[----:B------:R-:W-:Y:S01]  /*2630*/  STL [R1+0x154], R63 ;  /* 0x0001543f01007387 */ /* 0x000fe20000100800 */
[-C--:B------:R-:W-:Y:S02]  /*2640*/  LEA.HI.X.SX32 R60, R59, R33.reuse, 0x1, P5 ;  /* 0x000000213b3c7211 */ /* 0x080fe400028f0eff */
[-C--:B----4-:R-:W-:Y:S01]  /*2650*/  IADD3 R61, P4, PT, R54, R2.reuse, RZ ;  /* 0x00000002363d7210 */ /* 0x090fe20007f9e0ff */
[----:B------:R-:W-:Y:S01]  /*2660*/  STL [R1+0x128], R62 ;  /* 0x0001283e01007387 */ /* 0x000fe20000100800 */
[-C--:B------:R-:W-:Y:S02]  /*2670*/  IADD3 R59, P5, PT, R53, R2.reuse, RZ ;  /* 0x00000002353b7210 */ /* 0x080fe40007fbe0ff */
[----:B------:R-:W-:Y:S01]  /*2680*/  LEA.HI.X.SX32 R55, R55, R33, 0x1, P3 ;  /* 0x0000002137377211 */ /* 0x000fe200018f0eff */
[----:B------:R-:W-:Y:S04]  /*2690*/  STL [R1+0x15c], R61 ;  /* 0x00015c3d01007387 */ /* 0x000fe80000100800 */
[----:B------:R3:W-:Y:S04]  /*26a0*/  STL [R1+0x130], R60 ;  /* 0x0001303c01007387 */ /* 0x0007e80000100800 */
[----:B------:R4:W-:Y:S04]  /*26b0*/  STL [R1+0x164], R59 ;  /* 0x0001643b01007387 */ /* 0x0009e80000100800 */
[----:B------:R5:W-:Y:S01]  /*26c0*/  STL [R1+0x138], R58 ;  /* 0x0001383a01007387 */ /* 0x000be20000100800 */
[----:B---3--:R-:W-:-:S02]  /*26d0*/  IADD3 R60, P6, PT, R52, R2, RZ ;  /* 0x00000002343c7210 */ /* 0x008fc40007fde0ff */
[----:B----4-:R-:W-:-:S03]  /*26e0*/  LEA.HI.X.SX32 R59, R57, R33, 0x1, P1 ;  /* 0x00000021393b7211 */ /* 0x010fc600008f0eff */
[----:B------:R-:W-:Y:S01]  /*26f0*/  STL [R1+0x16c], R60 ;  /* 0x00016c3c01007387 */ /* 0x000fe20000100800 */
[-C--:B------:R-:W-:Y:S02]  /*2700*/  LEA.HI.X.SX32 R57, R56, R33.reuse, 0x1, P2 ;  /* 0x0000002138397211 */ /* 0x080fe400010f0eff */
[-C--:B-----5:R-:W-:Y:S01]  /*2710*/  IADD3 R58, P1, PT, R51, R2.reuse, RZ ;  /* 0x00000002333a7210 */ /* 0x0a0fe20007f3e0ff */
[----:B------:R-:W-:Y:S01]  /*2720*/  STL [R1+0x140], R59 ;  /* 0x0001403b01007387 */ /* 0x000fe20000100800 */
[----:B------:R-:W-:Y:S02]  /*2730*/  IADD3 R56, P2, PT, R50, R2, RZ ;  /* 0x0000000232387210 */ /* 0x000fe40007f5e0ff */
[----:B------:R-:W-:Y:S01]  /*2740*/  LEA.HI.X.SX32 R52, R52, R33, 0x1, P6 ;  /* 0x0000002134347211 */ /* 0x000fe200030f0eff */
        /* <DEDUP_REMOVED lines=47> */
[----:B------:R-:W-:Y:S02]  /*2a40*/  LEA.HI.X.SX32 R45, R44, R33, 0x1, P2 ;  /* 0x000000212c2d7211 */ /* 0x000fe400010f0eff */
[-C--:B-----5:R-:W-:Y:S01]  /*2a50*/  IADD3 R46, P1, PT, R35, R2.reuse, RZ ;  /* 0x00000002232e7210 */ /* 0x0a0fe20007f3e0ff */
[----:B------:R-:W-:Y:S01]  /*2a60*/  STL [R1+0x1a0], R47 ;  /* 0x0001a02f01007387 */ /* 0x000fe20000100800 */
[----:B------:R-:W-:-:S03]  /*2a70*/  IADD3 R44, P2, PT, R39, R2, RZ ;  /* 0x00000002272c7210 */ /* 0x000fc60007f5e0ff */
        /* <DEDUP_REMOVED lines=8> */
[----:B-----5:R-:W-:Y:S01]  /*2b00*/  IADD3 R42, P4, PT, R43, R2, RZ ;  /* 0x000000022b2a7210 */ /* 0x020fe20007f9e0ff */
[----:B------:R-:W-:Y:S01]  /*2b10*/  STL [R1+0x1b8], R44 ;  /* 0x0001b82c01007387 */ /* 0x000fe20000100800 */
[-C--:B------:R-:W-:Y:S02]  /*2b20*/  LEA.HI.X.SX32 R38, R37, R33.reuse, 0x1, P6 ;  /* 0x0000002125267211 */ /* 0x080fe400030f0eff */
[-C--:B------:R-:W-:Y:S01]  /*2b30*/  LEA.HI.X.SX32 R37, R35, R33.reuse, 0x1, P1 ;  /* 0x0000002123257211 */ /* 0x080fe200008f0eff */
[----:B------:R-:W-:Y:S01]  /*2b40*/  STL [R1+0x1ec], R42 ;  /* 0x0001ec2a01007387 */ /* 0x000fe20000100800 */
[----:B------:R-:W-:-:S03]  /*2b50*/  LEA.HI.X.SX32 R35, R39, R33, 0x1, P2 ;  /* 0x0000002127237211 */ /* 0x000fc600010f0eff */
[----:B------:R-:W-:Y:S04]  /*2b60*/  STL [R1+0x1c0], R40 ;  /* 0x0001c02801007387 */ /* 0x000fe80000100800 */
[----:B------:R3:W-:Y:S04]  /*2b70*/  STL [R1+0x1c8], R38 ;  /* 0x0001c82601007387 */ /* 0x0007e80000100800 */
[----:B------:R4:W-:Y:S04]  /*2b80*/  STL [R1+0x1d0], R37 ;  /* 0x0001d02501007387 */ /* 0x0009e80000100800 */
[----:B------:R5:W-:Y:S01]  /*2b90*/  STL [R1+0x1d8], R35 ;  /* 0x0001d82301007387 */ /* 0x000be20000100800 */
[----:B---3--:R-:W-:-:S02]  /*2ba0*/  LEA.HI.X.SX32 R38, R41, R33, 0x1, P3 ;  /* 0x0000002129267211 */ /* 0x008fc400018f0eff */
[----:B----4-:R-:W-:-:S03]  /*2bb0*/  LEA.HI.X.SX32 R37, R43, R33, 0x1, P4 ;  /* 0x000000212b257211 */ /* 0x010fc600020f0eff */
[----:B------:R3:W-:Y:S01]  /*2bc0*/  STL [R1+0x1e0], R38 ;  /* 0x0001e02601007387 */ /* 0x0007e20000100800 */
[----:B-----5:R-:W-:-:S03]  /*2bd0*/  IMAD.MOV.U32 R35, RZ, RZ, -0x800000 ;  /* 0xff800000ff237424 */ /* 0x020fc600078e00ff */
[----:B012---:R3:W-:Y:S04]  /*2be0*/  STL [R1+0x1e8], R37 ;  /* 0x0001e82501007387 */ /* 0x0077e80000100800 */
.L_x_1:
[----:B------:R-:W2:Y:S04]  /*2bf0*/  LDL R48, [R1+0x10] ;  /* 0x0000100001307983 */ /* 0x000ea80000100800 */
[----:B------:R-:W4:Y:S04]  /*2c00*/  LDL R110, [R1+0xc] ;  /* 0x00000c00016e7983 */ /* 0x000f280000100800 */
[----:B------:R-:W5:Y:S01]  /*2c10*/  LDL R104, [R1+0x1f0] ;  /* 0x0001f00001687983 */ /* 0x000f620000100800 */
[----:B------:R-:W-:Y:S02]  /*2c20*/  USHF.R.S32.HI UR8, URZ, 0x1f, UR4 ;  /* 0x0000001fff087899 */ /* 0x000fe40008011404 */
[----:B---3--:R-:W-:Y:S01]  /*2c30*/  IADD3 R38, P1, PT, R3, UR4, RZ ;  /* 0x0000000403267c10 */ /* 0x008fe2000ff3e0ff */
[----:B------:R-:W0:Y:S01]  /*2c40*/  LDC R243, c[0x0][0x3d8] ;  /* 0x0000f600fff37b82 */ /* 0x000e220000000800 */
[----:B------:R-:W-:Y:S01]  /*2c50*/  IADD3 R42, P2, PT, R4, UR4, RZ ;  /* 0x00000004042a7c10 */ /* 0x000fe2000ff5e0ff */
[----:B------:R-:W3:Y:S01]  /*2c60*/  LDL R114, [R1+0x14] ;  /* 0x0000140001727983 */ /* 0x000ee20000100800 */
[----:B------:R-:W-:-:S02]  /*2c70*/  IADD3.X R39, PT, PT, R7, UR8, RZ, P1, !PT ;  /* 0x0000000807277c10 */ /* 0x000fc40008ffe4ff */
[----:B------:R-:W-:Y:S01]  /*2c80*/  IADD3.X R43, PT, PT, R8, UR8, RZ, P2, !PT ;  /* 0x00000008082b7c10 */ /* 0x000fe200097fe4ff */
[----:B------:R-:W2:Y:S01]  /*2c90*/  LDL R49, [R1] ;  /* 0x0000000001317983 */ /* 0x000ea20000100800 */
[----:B------:R-:W-:Y:S02]  /*2ca0*/  IADD3 R44, P1, PT, R5, UR4, RZ ;  /* 0x00000004052c7c10 */ /* 0x000fe4000ff3e0ff */
[----:B------:R-:W-:Y:S01]  /*2cb0*/  IADD3 R40, P2, PT, R6, UR4, RZ ;  /* 0x0000000406287c10 */ /* 0x000fe2000ff5e0ff */
[----:B------:R1:W2:Y:S01]  /*2cc0*/  LDG.E.U8 R37, desc[UR12][R42.64] ;  /* 0x0000000c2a257981 */ /* 0x0002a2000c1e1100 */
[----:B------:R-:W-:Y:S02]  /*2cd0*/  IADD3.X R45, PT, PT, R9, UR8, RZ, P1, !PT ;  /* 0x00000008092d7c10 */ /* 0x000fe40008ffe4ff */
[----:B------:R-:W-:Y:S01]  /*2ce0*/  IADD3.X R41, PT, PT, R10, UR8, RZ, P2, !PT ;  /* 0x000000080a297c10 */ /* 0x000fe200097fe4ff */
[----:B------:R-:W2:Y:S01]  /*2cf0*/  LDG.E.U8 R39, desc[UR12][R38.64] ;  /* 0x0000000c26277981 */ /* 0x000ea2000c1e1100 */
[----:B------:R-:W-:-:S03]  /*2d00*/  IADD3 R46, P2, PT, R12, UR4, RZ ;  /* 0x000000040c2e7c10 */ /* 0x000fc6000ff5e0ff */
[----:B------:R-:W2:Y:S01]  /*2d10*/  LDG.E.U8 R40, desc[UR12][R40.64] ;  /* 0x0000000c28287981 */ /* 0x000ea2000c1e1100 */
[----:B-1----:R-:W-:-:S03]  /*2d20*/  IADD3 R42, P1, PT, R11, UR4, RZ ;  /* 0x000000040b2a7c10 */ /* 0x002fc6000ff3e0ff */
[----:B------:R-:W2:Y:S01]  /*2d30*/  LDL R119, [R1+0x1f4] ;  /* 0x0001f40001777983 */ /* 0x000ea20000100800 */
[----:B------:R-:W-:-:S03]  /*2d40*/  IADD3.X R43, PT, PT, R15, UR8, RZ, P1, !PT ;  /* 0x000000080f2b7c10 */ /* 0x000fc60008ffe4ff */
[----:B------:R1:W2:Y:S01]  /*2d50*/  LDG.E.U8 R38, desc[UR12][R44.64] ;  /* 0x0000000c2c267981 */ /* 0x0002a2000c1e1100 */
[----:B------:R-:W-:-:S03]  /*2d60*/  IADD3.X R47, PT, PT, R16, UR8, RZ, P2, !PT ;  /* 0x00000008102f7c10 */ /* 0x000fc600097fe4ff */
[----:B------:R1:W2:Y:S04]  /*2d70*/  LDG.E.U8 R41, desc[UR12][R42.64] ;  /* 0x0000000c2a297981 */ /* 0x0002a8000c1e1100 */
[----:B------:R0:W2:Y:S01]  /*2d80*/  LDG.E.U8 R50, desc[UR12][R46.64] ;  /* 0x0000000c2e327981 */ /* 0x0000a2000c1e1100 */
[----:B-1----:R-:W-:-:S03]  /*2d90*/  IADD3 R44, P1, PT, R13, UR4, RZ ;  /* 0x000000040d2c7c10 */ /* 0x002fc6000ff3e0ff */
[----:B------:R-:W3:Y:S01]  /*2da0*/  LDL R122, [R1+0x8] ;  /* 0x00000800017a7983 */ /* 0x000ee20000100800 */
[----:B------:R-:W-:Y:S02]  /*2db0*/  IADD3 R42, P2, PT, R14, UR4, RZ ;  /* 0x000000040e2a7c10 */ /* 0x000fe4000ff5e0ff */
[----:B------:R-:W-:Y:S01]  /*2dc0*/  IADD3.X R45, PT, PT, R17, UR8, RZ, P1, !PT ;  /* 0x00000008112d7c10 */ /* 0x000fe20008ffe4ff */
[----:B------:R-:W3:Y:S01]  /*2dd0*/  LDL R123, [R1+0x200] ;  /* 0x00020000017b7983 */ /* 0x000ee20000100800 */
[----:B------:R-:W-:Y:S02]  /*2de0*/  IADD3.X R43, PT, PT, R18, UR8, RZ, P2, !PT ;  /* 0x00000008122b7c10 */ /* 0x000fe400097fe4ff */
[----:B0-----:R-:W-:Y:S01]  /*2df0*/  IADD3 R46, P1, PT, R19, UR4, RZ ;  /* 0x00000004132e7c10 */ /* 0x001fe2000ff3e0ff */
[----:B------:R0:W3:Y:S03]  /*2e00*/  LDG.E.U8 R51, desc[UR12][R44.64] ;  /* 0x0000000c2c337981 */ /* 0x0000e6000c1e1100 */
[----:B------:R-:W-:Y:S01]  /*2e10*/  IADD3.X R47, PT, PT, R23, UR8, RZ, P1, !PT ;  /* 0x00000008172f7c10 */ /* 0x000fe20008ffe4ff */
[----:B------:R1:W3:Y:S04]  /*2e20*/  LDG.E.U8 R60, desc[UR12][R42.64] ;  /* 0x0000000c2a3c7981 */ /* 0x0002e8000c1e1100 */
[----:B------:R1:W3:Y:S01]  /*2e30*/  LDG.E.U8 R61, desc[UR12][R46.64] ;  /* 0x0000000c2e3d7981 */ /* 0x0002e2000c1e1100 */
[----:B0-----:R-:W-:-:S03]  /*2e40*/  IADD3 R44, P2, PT, R20, UR4, RZ ;  /* 0x00000004142c7c10 */ /* 0x001fc6000ff5e0ff */
[----:B------:R-:W3:Y:S01]  /*2e50*/  LDL R120, [R1+0x4] ;  /* 0x0000040001787983 */ /* 0x000ee20000100800 */
[----:B-1----:R-:W-:Y:S02]  /*2e60*/  IADD3 R42, P1, PT, R21, UR4, RZ ;  /* 0x00000004152a7c10 */ /* 0x002fe4000ff3e0ff */
[----:B------:R-:W-:Y:S01]  /*2e70*/  IADD3.X R45, PT, PT, R24, UR8, RZ, P2, !PT ;  /* 0x00000008182d7c10 */ /* 0x000fe200097fe4ff */
[----:B------:R-:W0:Y:S01]  /*2e80*/  S2R R188, SR_TID.X ;  /* 0x0000000000bc7919 */ /* 0x000e220000002100 */
[----:B------:R-:W-:Y:S02]  /*2e90*/  IADD3.X R43, PT, PT, R25, UR8, RZ, P1, !PT ;  /* 0x00000008192b7c10 */ /* 0x000fe40008ffe4ff */
[----:B------:R-:W-:Y:S01]  /*2ea0*/  IADD3 R46, P2, PT, R22, UR4, RZ ;  /* 0x00000004162e7c10 */ /* 0x000fe2000ff5e0ff */
[----:B------:R1:W3:Y:S03]  /*2eb0*/  LDG.E.U8 R62, desc[UR12][R44.64] ;  /* 0x0000000c2c3e7981 */ /* 0x0002e6000c1e1100 */
[----:B------:R-:W-:Y:S01]  /*2ec0*/  IADD3.X R47, PT, PT, R26, UR8, RZ, P2, !PT ;  /* 0x000000081a2f7c10 */ /* 0x000fe200097fe4ff */
[----:B------:R1:W3:Y:S04]  /*2ed0*/  LDG.E.U8 R63, desc[UR12][R42.64] ;  /* 0x0000000c2a3f7981 */ /* 0x0002e8000c1e1100 */
[----:B------:R1:W3:Y:S02]  /*2ee0*/  LDG.E.U8 R72, desc[UR12][R46.64] ;  /* 0x0000000c2e487981 */ /* 0x0002e4000c1e1100 */
[----:B-1----:R-:W-:-:S02]  /*2ef0*/  IADD3 R44, P1, PT, R27, UR4, RZ ;  /* 0x000000041b2c7c10 */ /* 0x002fc4000ff3e0ff */
[----:B------:R-:W3:Y:S01]  /*2f00*/  LDL R228, [R1+0x1c] ;  /* 0x00001c0001e47983 */ /* 0x000ee20000100800 */
[----:B------:R-:W-:Y:S02]  /*2f10*/  IADD3 R42, P2, PT, R28, UR4, RZ ;  /* 0x000000041c2a7c10 */ /* 0x000fe4000ff5e0ff */
[----:B------:R-:W-:Y:S01]  /*2f20*/  IADD3.X R45, PT, PT, R30, UR8, RZ, P1, !PT ;  /* 0x000000081e2d7c10 */ /* 0x000fe20008ffe4ff */
[----:B------:R-:W3:Y:S01]  /*2f30*/  LDL R224, [R1+0x18] ;  /* 0x0000180001e07983 */ /* 0x000ee20000100800 */
[----:B------:R-:W-:Y:S02]  /*2f40*/  IADD3.X R43, PT, PT, R31, UR8, RZ, P2, !PT ;  /* 0x000000081f2b7c10 */ /* 0x000fe400097fe4ff */
[----:B------:R-:W-:Y:S01]  /*2f50*/  IADD3 R46, P1, PT, R29, UR4, RZ ;  /* 0x000000041d2e7c10 */ /* 0x000fe2000ff3e0ff */
[----:B------:R1:W3:Y:S03]  /*2f60*/  LDG.E.U8 R73, desc[UR12][R44.64] ;  /* 0x0000000c2c497981 */ /* 0x0002e6000c1e1100 */
[----:B------:R-:W-:Y:S01]  /*2f70*/  IADD3.X R47, PT, PT, R32, UR8, RZ, P1, !PT ;  /* 0x00000008202f7c10 */ /* 0x000fe20008ffe4ff */
[----:B------:R0:W3:Y:S04]  /*2f80*/  LDG.E.U8 R74, desc[UR12][R42.64] ;  /* 0x0000000c2a4a7981 */ /* 0x0000e8000c1e1100 */
[----:B------:R0:W3:Y:S01]  /*2f90*/  LDG.E.U8 R75, desc[UR12][R46.64] ;  /* 0x0000000c2e4b7981 */ /* 0x0000e2000c1e1100 */
[----:B-1----:R-:W-:-:S03]  /*2fa0*/  IADD3 R44, P2, PT, R141, UR4, RZ ;  /* 0x000000048d2c7c10 */ /* 0x002fc6000ff5e0ff */
[----:B------:R-:W3:Y:S01]  /*2fb0*/  LDL R226, [R1+0x24] ;  /* 0x0000240001e27983 */ /* 0x000ee20000100800 */
[----:B0-----:R-:W-:Y:S02]  /*2fc0*/  IADD3 R42, P1, PT, R143, UR4, RZ ;  /* 0x000000048f2a7c10 */ /* 0x001fe4000ff3e0ff */
        /* <DEDUP_REMOVED lines=96> */
[----:B0-----:R-:W-:-:S02]  /*35d0*/  IADD3 R44, P1, PT, R199, UR4, RZ ;  /* 0x00000004c72c7c10 */ /* 0x001fc4000ff3e0ff */
[----:B-1----:R-:W-:Y:S02]  /*35e0*/  IADD3 R42, P2, PT, R201, UR4, RZ ;  /* 0x00000004c92a7c10 */ /* 0x002fe4000ff5e0ff */
[----:B------:R-:W-:Y:S02]  /*35f0*/  IADD3.X R45, PT, PT, R198, UR8, RZ, P1, !PT ;  /* 0x00000008c62d7c10 */ /* 0x000fe40008ffe4ff */
[----:B------:R-:W-:Y:S02]  /*3600*/  IADD3.X R43, PT, PT, R200, UR8, RZ, P2, !PT ;  /* 0x00000008c82b7c10 */ /* 0x000fe400097fe4ff */
[----:B----4-:R-:W-:Y:S01]  /*3610*/  IADD3 R46, P1, PT, R203, UR4, RZ ;  /* 0x00000004cb2e7c10 */ /* 0x010fe2000ff3e0ff */
[----:B------:R0:W4:Y:S03]  /*3620*/  LDG.E.U8 R102, desc[UR12][R44.64] ;  /* 0x0000000c2c667981 */ /* 0x000126000c1e1100 */
[----:B------:R-:W-:Y:S01]  /*3630*/  IADD3.X R47, PT, PT, R202, UR8, RZ, P1, !PT ;  /* 0x00000008ca2f7c10 */ /* 0x000fe20008ffe4ff */
[----:B------:R1:W4:Y:S04]  /*3640*/  LDG.E.U8 R105, desc[UR12][R42.64] ;  /* 0x0000000c2a697981 */ /* 0x000328000c1e1100 */
[----:B------:R5:W4:Y:S01]  /*3650*/  LDG.E.U8 R106, desc[UR12][R46.64] ;  /* 0x0000000c2e6a7981 */ /* 0x000b22000c1e1100 */
[----:B0-----:R-:W-:-:S02]  /*3660*/  IADD3 R44, P2, PT, R205, UR4, RZ ;  /* 0x00000004cd2c7c10 */ /* 0x001fc4000ff5e0ff */
[----:B-1----:R-:W-:Y:S02]  /*3670*/  IADD3 R42, P1, PT, R217, UR4, RZ ;  /* 0x00000004d92a7c10 */ /* 0x002fe4000ff3e0ff */
[----:B------:R-:W-:Y:S02]  /*3680*/  IADD3.X R45, PT, PT, R204, UR8, RZ, P2, !PT ;  /* 0x00000008cc2d7c10 */ /* 0x000fe400097fe4ff */
[----:B------:R-:W-:Y:S02]  /*3690*/  IADD3.X R43, PT, PT, R215, UR8, RZ, P1, !PT ;  /* 0x00000008d72b7c10 */ /* 0x000fe40008ffe4ff */
[----:B-----5:R-:W-:Y:S01]  /*36a0*/  IADD3 R46, P2, PT, R233, UR4, RZ ;  /* 0x00000004e92e7c10 */ /* 0x020fe2000ff5e0ff */
[----:B------:R0:W5:Y:S03]  /*36b0*/  LDG.E.U8 R107, desc[UR12][R44.64] ;  /* 0x0000000c2c6b7981 */ /* 0x000166000c1e1100 */
[----:B------:R-:W-:Y:S01]  /*36c0*/  IADD3.X R47, PT, PT, R231, UR8, RZ, P2, !PT ;  /* 0x00000008e72f7c10 */ /* 0x000fe200097fe4ff */
[----:B------:R2:W4:Y:S04]  /*36d0*/  LDG.E.U8 R108, desc[UR12][R42.64] ;  /* 0x0000000c2a6c7981 */ /* 0x000528000c1e1100 */
[----:B------:R1:W4:Y:S01]  /*36e0*/  LDG.E.U8 R109, desc[UR12][R46.64] ;  /* 0x0000000c2e6d7981 */ /* 0x000322000c1e1100 */
[----:B0-----:R-:W-:-:S02]  /*36f0*/  IADD3 R44, P1, PT, R248, UR4, RZ ;  /* 0x00000004f82c7c10 */ /* 0x001fc4000ff3e0ff */
[----:B--2---:R-:W-:Y:S02]  /*3700*/  IADD3 R42, P2, PT, R48, UR4, RZ ;  /* 0x00000004302a7c10 */ /* 0x004fe4000ff5e0ff */
[----:B------:R-:W2:Y:S01]  /*3710*/  LDL R48, [R1+0x1f8] ;  /* 0x0001f80001307983 */ /* 0x000ea20000100800 */
[----:B------:R-:W-:Y:S02]  /*3720*/  IADD3.X R45, PT, PT, R246, UR8, RZ, P1, !PT ;  /* 0x00000008f62d7c10 */ /* 0x000fe40008ffe4ff */
[----:B-1----:R-:W-:Y:S02]  /*3730*/  IADD3 R46, P1, PT, R221, UR4, RZ ;  /* 0x00000004dd2e7c10 */ /* 0x002fe4000ff3e0ff */
[----:B------:R-:W-:Y:S02]  /*3740*/  IADD3.X R43, PT, PT, R110, UR8, RZ, P2, !PT ;  /* 0x000000086e2b7c10 */ /* 0x000fe400097fe4ff */
[----:B------:R0:W4:Y:S01]  /*3750*/  LDG.E.U8 R110, desc[UR12][R44.64] ;  /* 0x0000000c2c6e7981 */ /* 0x000122000c1e1100 */
[----:B------:R-:W-:-:S03]  /*3760*/  IADD3.X R47, PT, PT, R219, UR8, RZ, P1, !PT ;  /* 0x00000008db2f7c10 */ /* 0x000fc60008ffe4ff */
[----:B------:R-:W4:Y:S04]  /*3770*/  LDG.E.U8 R111, desc[UR12][R42.64] ;  /* 0x0000000c2a6f7981 */ /* 0x000f28000c1e1100 */
[----:B------:R1:W4:Y:S01]  /*3780*/  LDG.E.U8 R112, desc[UR12][R46.64] ;  /* 0x0000000c2e707981 */ /* 0x000322000c1e1100 */
[----:B0-----:R-:W-:-:S04]  /*3790*/  IADD3 R44, P2, PT, R238, UR4, RZ ;  /* 0x00000004ee2c7c10 */ /* 0x001fc8000ff5e0ff */
[----:B------:R-:W-:Y:S02]  /*37a0*/  IADD3.X R45, PT, PT, R236, UR8, RZ, P2, !PT ;  /* 0x00000008ec2d7c10 */ /* 0x000fe400097fe4ff */
[----:B-1----:R-:W-:-:S03]  /*37b0*/  IADD3 R46, P2, PT, R104, UR4, RZ ;  /* 0x00000004682e7c10 */ /* 0x002fc6000ff5e0ff */
[----:B------:R0:W4:Y:S04]  /*37c0*/  LDG.E.U8 R113, desc[UR12][R44.64] ;  /* 0x0000000c2c717981 */ /* 0x000128000c1e1100 */
[----:B------:R-:W4:Y:S01]  /*37d0*/  LDL R104, [R1+0x1fc] ;  /* 0x0001fc0001687983 */ /* 0x000f220000100800 */
[----:B------:R-:W-:-:S04]  /*37e0*/  IADD3 R42, P1, PT, R251, UR4, RZ ;  /* 0x00000004fb2a7c10 */ /* 0x000fc8000ff3e0ff */
[----:B------:R-:W-:Y:S02]  /*37f0*/  IADD3.X R43, PT, PT, R250, UR8, RZ, P1, !PT ;  /* 0x00000008fa2b7c10 */ /* 0x000fe40008ffe4ff */
[----:B---3--:R-:W-:-:S03]  /*3800*/  IADD3.X R47, PT, PT, R114, UR8, RZ, P2, !PT ;  /* 0x00000008722f7c10 */ /* 0x008fc600097fe4ff */
[----:B------:R1:W3:Y:S01]  /*3810*/  LDG.E.U8 R114, desc[UR12][R42.64] ;  /* 0x0000000c2a727981 */ /* 0x0002e2000c1e1100 */
[----:B0-----:R-:W-:-:S03]  /*3820*/  IADD3 R44, P1, PT, R209, UR4, RZ ;  /* 0x00000004d12c7c10 */ /* 0x001fc6000ff3e0ff */
[----:B------:R0:W3:Y:S01]  /*3830*/  LDG.E.U8 R115, desc[UR12][R46.64] ;  /* 0x0000000c2e737981 */ /* 0x0000e2000c1e1100 */
[----:B-1----:R-:W-:Y:S02]  /*3840*/  IADD3 R42, P2, PT, R225, UR4, RZ ;  /* 0x00000004e12a7c10 */ /* 0x002fe4000ff5e0ff */
[----:B------:R-:W-:Y:S02]  /*3850*/  IADD3.X R45, PT, PT, R207, UR8, RZ, P1, !PT ;  /* 0x00000008cf2d7c10 */ /* 0x000fe40008ffe4ff */
[----:B------:R-:W-:Y:S02]  /*3860*/  IADD3.X R43, PT, PT, R223, UR8, RZ, P2, !PT ;  /* 0x00000008df2b7c10 */ /* 0x000fe400097fe4ff */
[----:B0-----:R-:W-:Y:S01]  /*3870*/  IADD3 R46, P1, PT, R242, UR4, RZ ;  /* 0x00000004f22e7c10 */ /* 0x001fe2000ff3e0ff */
[----:B------:R0:W3:Y:S04]  /*3880*/  LDG.E.U8 R116, desc[UR12][R44.64] ;  /* 0x0000000c2c747981 */ /* 0x0000e8000c1e1100 */
[----:B------:R-:W3:Y:S01]  /*3890*/  LDG.E.U8 R117, desc[UR12][R42.64] ;  /* 0x0000000c2a757981 */ /* 0x000ee2000c1e1100 */
[----:B------:R-:W-:-:S02]  /*38a0*/  IADD3.X R47, PT, PT, R240, UR8, RZ, P1, !PT ;  /* 0x00000008f02f7c10 */ /* 0x000fc40008ffe4ff */
[----:B0-----:R-:W-:-:S03]  /*38b0*/  IADD3 R44, P2, PT, R49, UR4, RZ ;  /* 0x00000004312c7c10 */ /* 0x001fc6000ff5e0ff */
[----:B------:R0:W3:Y:S01]  /*38c0*/  LDG.E.U8 R118, desc[UR12][R46.64] ;  /* 0x0000000c2e767981 */ /* 0x0000e2000c1e1100 */
[----:B------:R-:W-:Y:S02]  /*38d0*/  IADD3.X R45, PT, PT, R252, UR8, RZ, P2, !PT ;  /* 0x00000008fc2d7c10 */ /* 0x000fe400097fe4ff */
[----:B0-----:R-:W-:-:S04]  /*38e0*/  IADD3 R46, P2, PT, R229, UR4, RZ ;  /* 0x00000004e52e7c10 */ /* 0x001fc8000ff5e0ff */
[----:B------:R-:W-:-:S05]  /*38f0*/  IADD3.X R47, PT, PT, R227, UR8, RZ, P2, !PT ;  /* 0x00000008e32f7c10 */ /* 0x000fca00097fe4ff */
[----:B------:R-:W3:Y:S01]  /*3900*/  LDG.E.U8 R46, desc[UR12][R46.64] ;  /* 0x0000000c2e2e7981 */ /* 0x000ee2000c1e1100 */
[----:B--2---:R-:W-:Y:S02]  /*3910*/  IADD3 R42, P3, PT, R48, UR4, RZ ;  /* 0x00000004302a7c10 */ /* 0x004fe4000ff7e0ff */
[----:B------:R-:W-:Y:S02]  /*3920*/  IADD3 R48, P1, PT, R213, UR4, RZ ;  /* 0x00000004d5307c10 */ /* 0x000fe4000ff3e0ff */
[----:B------:R-:W-:Y:S02]  /*3930*/  IADD3.X R43, PT, PT, R119, UR8, RZ, P3, !PT ;  /* 0x00000008772b7c10 */ /* 0x000fe40009ffe4ff */
[----:B------:R-:W-:Y:S01]  /*3940*/  IADD3.X R49, PT, PT, R211, UR8, RZ, P1, !PT ;  /* 0x00000008d3317c10 */ /* 0x000fe20008ffe4ff */
[----:B------:R0:W2:Y:S04]  /*3950*/  LDG.E.U8 R119, desc[UR12][R44.64] ;  /* 0x0000000c2c777981 */ /* 0x0000a8000c1e1100 */
[----:B------:R1:W2:Y:S01]  /*3960*/  LDG.E.U8 R121, desc[UR12][R42.64] ;  /* 0x0000000c2a797981 */ /* 0x0002a2000c1e1100 */
[----:B0-----:R-:W-:-:S02]  /*3970*/  IADD3 R44, P1, PT, R245, UR4, RZ ;  /* 0x00000004f52c7c10 */ /* 0x001fc4000ff3e0ff */
[----:B-1----:R-:W-:Y:S02]  /*3980*/  IADD3 R42, P3, PT, R122, UR4, RZ ;  /* 0x000000047a2a7c10 */ /* 0x002fe4000ff7e0ff */
[----:B------:R0:W2:Y:S01]  /*3990*/  LDG.E.U8 R122, desc[UR12][R48.64] ;  /* 0x0000000c307a7981 */ /* 0x0000a2000c1e1100 */
[----:B------:R-:W-:Y:S02]  /*39a0*/  IADD3.X R45, PT, PT, R244, UR8, RZ, P1, !PT ;  /* 0x00000008f42d7c10 */ /* 0x000fe40008ffe4ff */
[----:B------:R-:W-:-:S03]  /*39b0*/  IADD3.X R43, PT, PT, R120, UR8, RZ, P3, !PT ;  /* 0x00000008782b7c10 */ /* 0x000fc60009ffe4ff */
[----:B------:R-:W2:Y:S01]  /*39c0*/  LDG.E.U8 R44, desc[UR12][R44.64] ;  /* 0x0000000c2c2c7981 */ /* 0x000ea2000c1e1100 */
[----:B0-----:R-:W-:-:S03]  /*39d0*/  IADD3 R48, P2, PT, R123, UR4, RZ ;  /* 0x000000047b307c10 */ /* 0x001fc6000ff5e0ff */
[----:B------:R-:W2:Y:S01]  /*39e0*/  LDG.E.U8 R42, desc[UR12][R42.64] ;  /* 0x0000000c2a2a7981 */ /* 0x000ea2000c1e1100 */
[----:B----4-:R-:W-:-:S05]  /*39f0*/  IADD3.X R49, PT, PT, R104, UR8, RZ, P2, !PT ;  /* 0x0000000868317c10 */ /* 0x010fca00097fe4ff */
[----:B------:R0:W4:Y:S02]  /*3a00*/  LDG.E.U8 R48, desc[UR12][R48.64] ;  /* 0x0000000c30307981 */ /* 0x000124000c1e1100 */
[----:B0-----:R-:W0:Y:S01]  /*3a10*/  S2R R49, SR_TID.X ;  /* 0x0000000000317919 */ /* 0x001e220000002100 */
[C---:B------:R-:W-:Y:S02]  /*3a20*/  IMAD.SHL.U32 R120, R188.reuse, 0x80, RZ ;  /* 0x00000080bc787824 */ /* 0x040fe400078e00ff */
[----:B------:R-:W-:-:S03]  /*3a30*/  IMAD.SHL.U32 R43, R188, 0x40, RZ ;  /* 0x00000040bc2b7824 */ /* 0x000fc600078e00ff */
[----:B------:R-:W-:-:S04]  /*3a40*/  LOP3.LUT R120, R120, 0x200, RZ, 0xc0, !PT ;  /* 0x0000020078787812 */ /* 0x000fc800078ec0ff */
[----:B------:R-:W-:Y:S02]  /*3a50*/  LOP3.LUT R120, R120, 0x40, R43, 0xf8, !PT ;  /* 0x0000004078787812 */ /* 0x000fe400078ef82b */
[----:B------:R-:W-:-:S04]  /*3a60*/  SHF.R.S32.HI R43, RZ, 0x1, R188 ;  /* 0x00000001ff2b7819 */ /* 0x000fc800000114bc */
[----:B------:R-:W-:-:S04]  /*3a70*/  SGXT R43, R43, 0x1 ;  /* 0x000000012b2b781a */ /* 0x000fc80000000200 */
[----:B------:R-:W-:Y:S02]  /*3a80*/  LOP3.LUT R120, R120, 0x120, R43, 0xf8, !PT ;  /* 0x0000012078787812 */ /* 0x000fe400078ef82b */
[----:B0-----:R-:W-:Y:S01]  /*3a90*/  LOP3.LUT R43, R49, 0x7f, RZ, 0xc0, !PT ;  /* 0x0000007f312b7812 */ /* 0x001fe200078ec0ff */
[----:B------:R-:W-:Y:S01]  /*3aa0*/  BAR.SYNC.DEFER_BLOCKING 0x0 ;  /* 0x0000000000007b1d */ /* 0x000fe20000010000 */
[----:B------:R-:W-:-:S05]  /*3ab0*/  SHF.R.S32.HI R45, RZ, 0x3, R188 ;  /* 0x00000003ff2d7819 */ /* 0x000fca00000114bc */
[----:B------:R0:W-:Y:S04]  /*3ac0*/  STS.U8 [R43+UR7], R39 ;  /* 0x000000272b007988 */ /* 0x0001e80008000007 */
[----:B------:R-:W-:Y:S01]  /*3ad0*/  STS.U8 [R43+UR7+0x200], R41 ;  /* 0x000200292b007988 */ /* 0x000fe20008000007 */
[----:B0-----:R-:W-:-:S03]  /*3ae0*/  LOP3.LUT R39, R43, 0x10, RZ, 0x3c, !PT ;  /* 0x000000102b277812 */ /* 0x001fc600078e3cff */
[----:B------:R-:W-:Y:S04]  /*3af0*/  STS.U8 [R43+UR7+0x400], R61 ;  /* 0x0004003d2b007988 */ /* 0x000fe80008000007 */
        /* <DEDUP_REMOVED lines=13> */
[----:B------:R0:W-:Y:S04]  /*3bd0*/  STS.U8 [R39+UR7+0x80], R37 ;  /* 0x0000802527007988 */ /* 0x0001e80008000007 */
[----:B------:R-:W-:Y:S04]  /*3be0*/  STS.U8 [R39+UR7+0x280], R50 ;  /* 0x0002803227007988 */ /* 0x000fe80008000007 */
        /* <DEDUP_REMOVED lines=10> */
[----:B-----5:R-:W-:Y:S04]  /*3c90*/  STS.U8 [R39+UR7+0x1680], R107 ;  /* 0x0016806b27007988 */ /* 0x020fe80008000007 */
[----:B------:R-:W-:Y:S04]  /*3ca0*/  STS.U8 [R39+UR7+0x1880], R112 ;  /* 0x0018807027007988 */ /* 0x000fe80008000007 */
[----:B------:R-:W-:Y:S04]  /*3cb0*/  STS.U8 [R39+UR7+0x1a80], R113 ;  /* 0x001a807127007988 */ /* 0x000fe80008000007 */
[----:B---3--:R-:W-:Y:S04]  /*3cc0*/  STS.U8 [R39+UR7+0x1c80], R114 ;  /* 0x001c807227007988 */ /* 0x008fe80008000007 */
[----:B------:R0:W-:Y:S04]  /*3cd0*/  STS.U8 [R39+UR7+0x1e80], R115 ;  /* 0x001e807327007988 */ /* 0x0001e80008000007 */
[----:B------:R1:W-:Y:S01]  /*3ce0*/  STS.U8 [R37+UR7+0x100], R38 ;  /* 0x0001002625007988 */ /* 0x0003e20008000007 */
[----:B0-----:R-:W-:-:S04]  /*3cf0*/  LOP3.LUT R39, R188, 0x7f, RZ, 0xc0, !PT ;  /* 0x0000007fbc277812 */ /* 0x001fc800078ec0ff */
[----:B-1----:R-:W-:Y:S01]  /*3d00*/  LOP3.LUT R38, R39, 0x30, RZ, 0x3c, !PT ;  /* 0x0000003027267812 */ /* 0x002fe200078e3cff */
        /* <DEDUP_REMOVED lines=12> */
[----:B------:R-:W-:Y:S01]  /*3dd0*/  STS.U8 [R37+UR7+0x1b00], R118 ;  /* 0x001b007625007988 */ /* 0x000fe20008000007 */
[----:B------:R-:W-:-:S03]  /*3de0*/  SGXT R45, R45, 0x1 ;  /* 0x000000012d2d781a */ /* 0x000fc60000000200 */
[----:B--2---:R-:W-:Y:S04]  /*3df0*/  STS.U8 [R37+UR7+0x1d00], R119 ;  /* 0x001d007725007988 */ /* 0x004fe80008000007 */
[----:B------:R0:W-:Y:S04]  /*3e00*/  STS.U8 [R37+UR7+0x1f00], R121 ;  /* 0x001f007925007988 */ /* 0x0001e80008000007 */
        /* <DEDUP_REMOVED lines=15> */
[----:B----4-:R-:W-:Y:S01]  /*3f00*/  STS.U8 [R38+UR7+0x1f80], R48 ;  /* 0x001f803026007988 */ /* 0x010fe20008000007 */
[C---:B------:R-:W-:Y:S01]  /*3f10*/  LOP3.LUT R192, R188.reuse, 0x7, RZ, 0xc0, !PT ;  /* 0x00000007bcc07812 */ /* 0x040fe200078ec0ff */
[C---:B------:R-:W-:Y:S01]  /*3f20*/  IMAD.SHL.U32 R194, R188.reuse, 0x2, RZ ;  /* 0x00000002bcc27824 */ /* 0x040fe200078e00ff */
[----:B------:R-:W-:Y:S01]  /*3f30*/  LOP3.LUT R45, R45, 0x90, RZ, 0xc0, !PT ;  /* 0x000000902d2d7812 */ /* 0x000fe200078ec0ff */
[C---:B------:R-:W-:Y:S01]  /*3f40*/  IMAD.SHL.U32 R104, R188.reuse, 0x8, RZ ;  /* 0x00000008bc687824 */ /* 0x040fe200078e00ff */
[----:B------:R-:W-:Y:S01]  /*3f50*/  LOP3.LUT R206, R188, 0x60, RZ, 0xc0, !PT ;  /* 0x00000060bcce7812 */ /* 0x000fe200078ec0ff */
[----:B0-----:R-:W2:Y:S01]  /*3f60*/  LDL R37, [R1+0x60] ;  /* 0x0000600001257983 */ /* 0x001ea20000100800 */
[----:B------:R-:W-:-:S02]  /*3f70*/  LEA R47, R192, UR7, 0x6 ;  /* 0x00000007c02f7c11 */ /* 0x000fc4000f8e30ff */
[----:B------:R-:W-:Y:S02]  /*3f80*/  LOP3.LUT R45, R45, 0x10, R188, 0x78, !PT ;  /* 0x000000102d2d7812 */ /* 0x000fe400078e78bc */
[----:B------:R-:W-:Y:S01]  /*3f90*/  LOP3.LUT R104, R104, 0x30, R194, 0x48, !PT ;  /* 0x0000003068687812 */ /* 0x000fe200078e48c2 */
[----:B------:R-:W-:Y:S01]  /*3fa0*/  IMAD R47, R206, 0x10, R47 ;  /* 0x00000010ce2f7824 */ /* 0x000fe200078e022f */
[----:B------:R-:W-:Y:S01]  /*3fb0*/  LOP3.LUT R120, R120, R45, RZ, 0xfc, !PT ;  /* 0x0000002d78787212 */ /* 0x000fe200078efcff */
[----:B------:R-:W-:Y:S02]  /*3fc0*/  BAR.SYNC.DEFER_BLOCKING 0x0 ;  /* 0x0000000000007b1d */ /* 0x000fe40000010000 */
[----:B------:R-:W-:Y:S01]  /*3fd0*/  IMAD.IADD R104, R104, 0x1, R47 ;  /* 0x0000000168687824 */ /* 0x000fe200078e022f */
[----:B------:R-:W-:-:S04]  /*3fe0*/  LOP3.LUT R174, R120, 0x20, RZ, 0x3c, !PT ;  /* 0x0000002078ae7812 */ /* 0x000fc800078e3cff */
[----:B------:R-:W0:Y:S04]  /*3ff0*/  LDSM.16.M88.4 R48, [R104] ;  /* 0x000000006830783b */ /* 0x000e280000000200 */
[----:B------:R-:W1:Y:S04]  /*4000*/  LDSM.16.MT88.4 R72, [R120+UR7+0x2000] ;  /* 0x002000077848783b */ /* 0x000e680008004200 */
[----:B------:R-:W3:Y:S04]  /*4010*/  LDSM.16.MT88.4 R84, [R120+UR7+0x2400] ;  /* 0x002400077854783b */ /* 0x000ee80008004200 */
[----:B------:R-:W4:Y:S04]  /*4020*/  LDSM.16.MT88.4 R76, [R174+UR7+0x2000] ;  /* 0x00200007ae4c783b */ /* 0x000f280008004200 */
[----:B------:R-:W5:Y:S04]  /*4030*/  LDSM.16.MT88.4 R80, [R174+UR7+0x2400] ;  /* 0x00240007ae50783b */ /* 0x000f680008004200 */
[----:B------:R-:W5:Y:S04]  /*4040*/  LDSM.16.M88.4 R40, [R104+0x800] ;  /* 0x000800006828783b */ /* 0x000f680000000200 */
[----:B------:R-:W5:Y:S04]  /*4050*/  LDSM.16.M88.4 R60, [R104+0x1000] ;  /* 0x00100000683c783b */ /* 0x000f680000000200 */
[----:B------:R-:W-:Y:S01]  /*4060*/  LDSM.16.MT88.4 R124, [R174+UR7+0x2800] ;  /* 0x00280007ae7c783b */ /* 0x000fe20008004200 */
[----:B0-----:R-:W-:-:S02]  /*4070*/  F2FP.F16.E4M3.UNPACK_B R100, R48 ;  /* 0x00000030ff64723e */ /* 0x001fc400020006ff */
[----:B------:R-:W-:Y:S01]  /*4080*/  F2FP.F16.E4M3.UNPACK_B R101, R49 ;  /* 0x00000031ff65723e */ /* 0x000fe200020006ff */
[----:B-1----:R-:W-:Y:S02]  /*4090*/  IMAD.MOV.U32 R88, RZ, RZ, R72 ;  /* 0x000000ffff587224 */ /* 0x002fe400078e0048 */
[----:B------:R-:W-:Y:S02]  /*40a0*/  IMAD.MOV.U32 R89, RZ, RZ, R74 ;  /* 0x000000ffff597224 */ /* 0x000fe400078e004a */
[----:B---3--:R-:W-:Y:S02]  /*40b0*/  IMAD.MOV.U32 R90, RZ, RZ, R84 ;  /* 0x000000ffff5a7224 */ /* 0x008fe400078e0054 */
[----:B------:R-:W-:Y:S02]  /*40c0*/  IMAD.MOV.U32 R91, RZ, RZ, R86 ;  /* 0x000000ffff5b7224 */ /* 0x000fe400078e0056 */
[----:B----4-:R-:W-:Y:S02]  /*40d0*/  IMAD.MOV.U32 R44, RZ, RZ, R76 ;  /* 0x000000ffff2c7224 */ /* 0x010fe400078e004c */
[----:B------:R-:W-:-:S02]  /*40e0*/  IMAD.MOV.U32 R45, RZ, RZ, R78 ;  /* 0x000000ffff2d7224 */ /* 0x000fc400078e004e */
[----:B-----5:R-:W-:Y:S02]  /*40f0*/  IMAD.MOV.U32 R46, RZ, RZ, R80 ;  /* 0x000000ffff2e7224 */ /* 0x020fe400078e0050 */
[----:B------:R-:W-:Y:S01]  /*4100*/  IMAD.MOV.U32 R47, RZ, RZ, R82 ;  /* 0x000000ffff2f7224 */ /* 0x000fe200078e0052 */
[-C--:B------:R-:W-:Y:S08]  /*4110*/  HMMA.16816.F32 R96, R88, R100.reuse, RZ ;  /* 0x000000645860723c */ /* 0x080ff000000018ff */
[----:B------:R-:W-:Y:S01]  /*4120*/  HMMA.16816.F32 R100, R44, R100, RZ ;  /* 0x000000642c64723c */ /* 0x000fe200000018ff */
[----:B------:R0:W1:Y:S01]  /*4130*/  LDSM.16.M88.4 R44, [R104+0x1800] ;  /* 0x00180000682c783b */ /* 0x0000620000000200 */
[----:B------:R-:W-:Y:S01]  /*4140*/  F2FP.F16.E4M3.UNPACK_B R108, R40 ;  /* 0x00000028ff6c723e */ /* 0x000fe200020006ff */
[----:B------:R-:W-:Y:S01]  /*4150*/  IMAD.MOV.U32 R92, RZ, RZ, R72 ;  /* 0x000000ffff5c7224 */ /* 0x000fe200078e0048 */
[----:B------:R-:W-:Y:S01]  /*4160*/  F2FP.F16.E4M3.UNPACK_B R109, R41 ;  /* 0x00000029ff6d723e */ /* 0x000fe200020006ff */
[----:B------:R-:W-:Y:S01]  /*4170*/  IMAD.MOV.U32 R93, RZ, RZ, R74 ;  /* 0x000000ffff5d7224 */ /* 0x000fe200078e004a */
[----:B------:R-:W-:Y:S01]  /*4180*/  F2FP.F16.E4M3.UNPACK_B R128, R60 ;  /* 0x0000003cff80723e */ /* 0x000fe200020006ff */
[----:B------:R-:W-:Y:S01]  /*4190*/  IMAD.MOV.U32 R94, RZ, RZ, R84 ;  /* 0x000000ffff5e7224 */ /* 0x000fe200078e0054 */
[----:B------:R-:W-:Y:S01]  /*41a0*/  F2FP.F16.E4M3.UNPACK_B R129, R61 ;  /* 0x0000003dff81723e */ /* 0x000fe200020006ff */
[----:B------:R-:W-:-:S02]  /*41b0*/  IMAD.MOV.U32 R95, RZ, RZ, R86 ;  /* 0x000000ffff5f7224 */ /* 0x000fc400078e0056 */
[----:B------:R-:W-:Y:S02]  /*41c0*/  IMAD.MOV.U32 R88, RZ, RZ, R76 ;  /* 0x000000ffff587224 */ /* 0x000fe400078e004c */
[----:B------:R-:W-:Y:S02]  /*41d0*/  IMAD.MOV.U32 R89, RZ, RZ, R78 ;  /* 0x000000ffff597224 */ /* 0x000fe400078e004e */
[----:B------:R-:W-:Y:S02]  /*41e0*/  IMAD.MOV.U32 R90, RZ, RZ, R80 ;  /* 0x000000ffff5a7224 */ /* 0x000fe400078e0050 */
[----:B------:R-:W-:Y:S01]  /*41f0*/  IMAD.MOV.U32 R91, RZ, RZ, R82 ;  /* 0x000000ffff5b7224 */ /* 0x000fe200078e0052 */
[C---:B0-----:R-:W-:Y:S08]  /*4200*/  HMMA.16816.F32 R104, R92.reuse, R108, RZ ;  /* 0x0000006c5c68723c */ /* 0x041ff000000018ff */
[----:B------:R-:W-:Y:S01]  /*4210*/  HMMA.16816.F32 R112, R92, R128, RZ ;  /* 0x000000805c70723c */ /* 0x000fe200000018ff */
[----:B------:R-:W-:-:S02]  /*4220*/  IMAD.MOV.U32 R92, RZ, RZ, R76 ;  /* 0x000000ffff5c7224 */ /* 0x000fc400078e004c */
[----:B------:R-:W-:Y:S02]  /*4230*/  IMAD.MOV.U32 R93, RZ, RZ, R78 ;  /* 0x000000ffff5d7224 */ /* 0x000fe400078e004e */
[----:B------:R-:W-:Y:S02]  /*4240*/  IMAD.MOV.U32 R94, RZ, RZ, R80 ;  /* 0x000000ffff5e7224 */ /* 0x000fe400078e0050 */
[----:B------:R-:W-:Y:S01]  /*4250*/  IMAD.MOV.U32 R95, RZ, RZ, R82 ;  /* 0x000000ffff5f7224 */ /* 0x000fe200078e0052 */
[----:B------:R-:W-:Y:S01]  /*4260*/  HMMA.16816.F32 R108, R88, R108, RZ ;  /* 0x0000006c586c723c */ /* 0x000fe200000018ff */
[----:B-1----:R-:W-:-:S07]  /*4270*/  F2FP.F16.E4M3.UNPACK_B R116, R44 ;  /* 0x0000002cff74723e */ /* 0x002fce00020006ff */
[----:B------:R-:W-:Y:S01]  /*4280*/  HMMA.16816.F32 R128, R88, R128, RZ ;  /* 0x000000805880723c */ /* 0x000fe200000018ff */
[----:B------:R-:W-:Y:S01]  /*4290*/  F2FP.F16.E4M3.UNPACK_B R117, R45 ;  /* 0x0000002dff75723e */ /* 0x000fe200020006ff */
[----:B------:R-:W-:Y:S02]  /*42a0*/  IMAD.MOV.U32 R88, RZ, RZ, R72 ;  /* 0x000000ffff587224 */ /* 0x000fe400078e0048 */
[----:B------:R-:W-:Y:S02]  /*42b0*/  IMAD.MOV.U32 R89, RZ, RZ, R74 ;  /* 0x000000ffff597224 */ /* 0x000fe400078e004a */
[----:B------:R-:W-:Y:S02]  /*42c0*/  IMAD.MOV.U32 R90, RZ, RZ, R84 ;  /* 0x000000ffff5a7224 */ /* 0x000fe400078e0054 */
[----:B------:R-:W-:Y:S01]  /*42d0*/  IMAD.MOV.U32 R91, RZ, RZ, R86 ;  /* 0x000000ffff5b7224 */ /* 0x000fe200078e0056 */
[----:B------:R-:W-:Y:S01]  /*42e0*/  HMMA.16816.F32 R92, R92, R116, RZ ;  /* 0x000000745c5c723c */ /* 0x000fe200000018ff */
[----:B------:R-:W-:Y:S01]  /*42f0*/  F2FP.F16.E4M3.UNPACK_B R48, R48.H1 ;  /* 0x00000030ff30723e */ /* 0x000fe200030006ff */
[----:B------:R-:W-:Y:S01]  /*4300*/  IMAD.MOV.U32 R118, RZ, RZ, R85 ;  /* 0x000000ffff767224 */ /* 0x000fe200078e0055 */
[----:B------:R-:W-:Y:S01]  /*4310*/  F2FP.F16.E4M3.UNPACK_B R49, R49.H1 ;  /* 0x00000031ff31723e */ /* 0x000fe200030006ff */
[----:B------:R-:W-:-:S04]  /*4320*/  IMAD.MOV.U32 R119, RZ, RZ, R87 ;  /* 0x000000ffff777224 */ /* 0x000fc800078e0057 */
[----:B------:R-:W-:Y:S01]  /*4330*/  HMMA.16816.F32 R88, R88, R116, RZ ;  /* 0x000000745858723c */ /* 0x000fe200000018ff */
[----:B------:R-:W-:Y:S02]  /*4340*/  IMAD.MOV.U32 R116, RZ, RZ, R73 ;  /* 0x000000ffff747224 */ /* 0x000fe400078e0049 */
[----:B------:R-:W-:-:S07]  /*4350*/  IMAD.MOV.U32 R117, RZ, RZ, R75 ;  /* 0x000000ffff757224 */ /* 0x000fce00078e004b */
[----:B------:R-:W-:Y:S01]  /*4360*/  HMMA.16816.F32 R96, R116, R48, R96 ;  /* 0x000000307460723c */ /* 0x000fe20000001860 */
[----:B------:R-:W-:Y:S02]  /*4370*/  IMAD.MOV.U32 R116, RZ, RZ, R77 ;  /* 0x000000ffff747224 */ /* 0x000fe400078e004d */
[----:B------:R-:W-:Y:S02]  /*4380*/  IMAD.MOV.U32 R117, RZ, RZ, R79 ;  /* 0x000000ffff757224 */ /* 0x000fe400078e004f */
[----:B------:R-:W-:Y:S02]  /*4390*/  IMAD.MOV.U32 R118, RZ, RZ, R81 ;  /* 0x000000ffff767224 */ /* 0x000fe400078e0051 */
[----:B------:R-:W-:Y:S01]  /*43a0*/  IMAD.MOV.U32 R119, RZ, RZ, R83 ;  /* 0x000000ffff777224 */ /* 0x000fe200078e0053 */
[----:B------:R-:W-:Y:S02]  /*43b0*/  F2FP.F16.E4M3.UNPACK_B R40, R40.H1 ;  /* 0x00000028ff28723e */ /* 0x000fe400030006ff */
[----:B------:R-:W-:-:S04]  /*43c0*/  F2FP.F16.E4M3.UNPACK_B R41, R41.H1 ;  /* 0x00000029ff29723e */ /* 0x000fc800030006ff */
[----:B------:R-:W-:Y:S01]  /*43d0*/  HMMA.16816.F32 R100, R116, R48, R100 ;  /* 0x000000307464723c */ /* 0x000fe20000001864 */
[----:B------:R-:W-:Y:S02]  /*43e0*/  IMAD.MOV.U32 R116, RZ, RZ, R73 ;  /* 0x000000ffff747224 */ /* 0x000fe400078e0049 */
[----:B------:R-:W-:Y:S02]  /*43f0*/  IMAD.MOV.U32 R117, RZ, RZ, R75 ;  /* 0x000000ffff757224 */ /* 0x000fe400078e004b */
        /* <DEDUP_REMOVED lines=13> */
[----:B------:R-:W-:Y:S02]  /*44d0*/  IMAD.MOV.U32 R119, RZ, RZ, R87 ;  /* 0x000000ffff777224 */ /* 0x000fe400078e0057 */
[----:B------:R-:W-:Y:S02]  /*44e0*/  IMAD.MOV.U32 R132, RZ, RZ, R77 ;  /* 0x000000ffff847224 */ /* 0x000fe400078e004d */
[----:B------:R-:W-:-:S03]  /*44f0*/  IMAD.MOV.U32 R133, RZ, RZ, R79 ;  /* 0x000000ffff857224 */ /* 0x000fc600078e004f */
[-C--:B------:R-:W-:Y:S01]  /*4500*/  HMMA.16816.F32 R112, R116, R60.reuse, R112 ;  /* 0x0000003c7470723c */ /* 0x080fe20000001870 */
[----:B------:R-:W0:Y:S01]  /*4510*/  LDSM.16.MT88.4 R116, [R120+UR7+0x2800] ;  /* 0x002800077874783b */ /* 0x000e220008004200 */
[----:B------:R-:W-:Y:S02]  /*4520*/  IMAD.MOV.U32 R134, RZ, RZ, R81 ;  /* 0x000000ffff867224 */ /* 0x000fe400078e0051 */
[----:B------:R-:W-:Y:S01]  /*4530*/  IMAD.MOV.U32 R135, RZ, RZ, R83 ;  /* 0x000000ffff877224 */ /* 0x000fe200078e0053 */
[----:B------:R-:W1:Y:S06]  /*4540*/  LDSM.16.MT88.4 R120, [R120+UR7+0x2c00] ;  /* 0x002c00077878783b */ /* 0x000e6c0008004200 */
[----:B------:R-:W-:Y:S01]  /*4550*/  HMMA.16816.F32 R128, R132, R60, R128 ;  /* 0x0000003c8480723c */ /* 0x000fe20000001880 */
[----:B------:R3:W4:Y:S01]  /*4560*/  LDSM.16.MT88.4 R132, [R174+UR7+0x2c00] ;  /* 0x002c0007ae84783b */ /* 0x0007220008004200 */
[----:B------:R-:W-:-:S02]  /*4570*/  IMAD.MOV.U32 R76, RZ, RZ, R77 ;  /* 0x000000ffff4c7224 */ /* 0x000fc400078e004d */
[----:B------:R-:W-:Y:S01]  /*4580*/  IMAD.MOV.U32 R77, RZ, RZ, R79 ;  /* 0x000000ffff4d7224 */ /* 0x000fe200078e004f */
[----:B------:R-:W-:Y:S01]  /*4590*/  F2FP.F16.E4M3.UNPACK_B R40, R50 ;  /* 0x00000032ff28723e */ /* 0x000fe200020006ff */
[----:B------:R-:W-:Y:S01]  /*45a0*/  IMAD.MOV.U32 R78, RZ, RZ, R81 ;  /* 0x000000ffff4e7224 */ /* 0x000fe200078e0051 */
[----:B------:R-:W-:Y:S01]  /*45b0*/  F2FP.F16.E4M3.UNPACK_B R41, R51 ;  /* 0x00000033ff29723e */ /* 0x000fe200020006ff */
[----:B------:R-:W-:Y:S01]  /*45c0*/  IMAD.MOV.U32 R79, RZ, RZ, R83 ;  /* 0x000000ffff4f7224 */ /* 0x000fe200078e0053 */
[----:B------:R-:W-:Y:S01]  /*45d0*/  F2FP.F16.E4M3.UNPACK_B R44, R44.H1 ;  /* 0x0000002cff2c723e */ /* 0x000fe200030006ff */
[----:B------:R-:W-:Y:S01]  /*45e0*/  IMAD.MOV.U32 R72, RZ, RZ, R73 ;  /* 0x000000ffff487224 */ /* 0x000fe200078e0049 */
[----:B------:R-:W-:Y:S01]  /*45f0*/  F2FP.F16.E4M3.UNPACK_B R45, R45.H1 ;  /* 0x0000002dff2d723e */ /* 0x000fe200030006ff */
[----:B------:R-:W-:Y:S01]  /*4600*/  IMAD.MOV.U32 R74, RZ, RZ, R85 ;  /* 0x000000ffff4a7224 */ /* 0x000fe200078e0055 */
[----:B------:R-:W-:Y:S01]  /*4610*/  USHF.R.S32.HI UR8, URZ, 0x1f, UR5 ;  /* 0x0000001fff087899 */ /* 0x000fe20008011405 */
[----:B---3--:R-:W3:Y:S01]  /*4620*/  LDL R174, [R1+0xf0] ;  /* 0x0000f00001ae7983 */ /* 0x008ee20000100800 */
[----:B0-----:R-:W-:-:S02]  /*4630*/  IMAD.MOV.U32 R80, RZ, RZ, R116 ;  /* 0x000000ffff507224 */ /* 0x001fc400078e0074 */
[----:B------:R-:W-:Y:S02]  /*4640*/  IMAD.MOV.U32 R81, RZ, RZ, R118 ;  /* 0x000000ffff517224 */ /* 0x000fe400078e0076 */
[----:B-1----:R-:W-:Y:S02]  /*4650*/  IMAD.MOV.U32 R82, RZ, RZ, R120 ;  /* 0x000000ffff527224 */ /* 0x002fe400078e0078 */
[----:B------:R-:W-:-:S07]  /*4660*/  IMAD.MOV.U32 R83, RZ, RZ, R122 ;  /* 0x000000ffff537224 */ /* 0x000fce00078e007a */
[----:B------:R-:W-:Y:S01]  /*4670*/  HMMA.16816.F32 R96, R80, R40, R96 ;  /* 0x000000285060723c */ /* 0x000fe20000001860 */
[----:B------:R-:W-:Y:S02]  /*4680*/  IMAD.MOV.U32 R80, RZ, RZ, R124 ;  /* 0x000000ffff507224 */ /* 0x000fe400078e007c */
[----:B------:R-:W-:Y:S02]  /*4690*/  IMAD.MOV.U32 R81, RZ, RZ, R126 ;  /* 0x000000ffff517224 */ /* 0x000fe400078e007e */
[----:B----4-:R-:W-:Y:S02]  /*46a0*/  IMAD.MOV.U32 R82, RZ, RZ, R132 ;  /* 0x000000ffff527224 */ /* 0x010fe400078e0084 */
[----:B------:R-:W-:-:S07]  /*46b0*/  IMAD.MOV.U32 R83, RZ, RZ, R134 ;  /* 0x000000ffff537224 */ /* 0x000fce00078e0086 */
[----:B------:R-:W-:Y:S01]  /*46c0*/  HMMA.16816.F32 R100, R80, R40, R100 ;  /* 0x000000285064723c */ /* 0x000fe20000001864 */
[----:B------:R-:W-:Y:S01]  /*46d0*/  F2FP.F16.E4M3.UNPACK_B R40, R42 ;  /* 0x0000002aff28723e */ /* 0x000fe200020006ff */
[----:B------:R-:W-:Y:S01]  /*46e0*/  IMAD.MOV.U32 R80, RZ, RZ, R116 ;  /* 0x000000ffff507224 */ /* 0x000fe200078e0074 */
[----:B------:R-:W-:Y:S01]  /*46f0*/  F2FP.F16.E4M3.UNPACK_B R41, R43 ;  /* 0x0000002bff29723e */ /* 0x000fe200020006ff */
[----:B------:R-:W-:Y:S02]  /*4700*/  IMAD.MOV.U32 R81, RZ, RZ, R118 ;  /* 0x000000ffff517224 */ /* 0x000fe400078e0076 */
[----:B------:R-:W-:Y:S02]  /*4710*/  IMAD.MOV.U32 R82, RZ, RZ, R120 ;  /* 0x000000ffff527224 */ /* 0x000fe400078e0078 */
[----:B------:R-:W-:Y:S02]  /*4720*/  IMAD.MOV.U32 R83, RZ, RZ, R122 ;  /* 0x000000ffff537224 */ /* 0x000fe400078e007a */
[----:B------:R-:W-:-:S05]  /*4730*/  IMAD.MOV.U32 R73, RZ, RZ, R75 ;  /* 0x000000ffff497224 */ /* 0x000fca00078e004b */
[----:B------:R-:W-:Y:S01]  /*4740*/  HMMA.16816.F32 R104, R80, R40, R104 ;  /* 0x000000285068723c */ /* 0x000fe20000001868 */
[----:B------:R-:W-:Y:S02]  /*4750*/  IMAD.MOV.U32 R80, RZ, RZ, R124 ;  /* 0x000000ffff507224 */ /* 0x000fe400078e007c */
[----:B------:R-:W-:Y:S02]  /*4760*/  IMAD.MOV.U32 R81, RZ, RZ, R126 ;  /* 0x000000ffff517224 */ /* 0x000fe400078e007e */
[----:B------:R-:W-:Y:S02]  /*4770*/  IMAD.MOV.U32 R82, RZ, RZ, R132 ;  /* 0x000000ffff527224 */ /* 0x000fe400078e0084 */
[----:B------:R-:W-:Y:S02]  /*4780*/  IMAD.MOV.U32 R83, RZ, RZ, R134 ;  /* 0x000000ffff537224 */ /* 0x000fe400078e0086 */
[----:B------:R-:W-:-:S05]  /*4790*/  IMAD.MOV.U32 R75, RZ, RZ, R87 ;  /* 0x000000ffff4b7224 */ /* 0x000fca00078e0057 */
[----:B------:R-:W-:Y:S01]  /*47a0*/  HMMA.16816.F32 R108, R80, R40, R108 ;  /* 0x00000028506c723c */ /* 0x000fe2000000186c */
[----:B------:R-:W-:Y:S01]  /*47b0*/  F2FP.F16.E4M3.UNPACK_B R40, R62 ;  /* 0x0000003eff28723e */ /* 0x000fe200020006ff */
[----:B------:R-:W-:Y:S01]  /*47c0*/  IMAD.MOV.U32 R80, RZ, RZ, R116 ;  /* 0x000000ffff507224 */ /* 0x000fe200078e0074 */
[----:B------:R-:W-:Y:S01]  /*47d0*/  F2FP.F16.E4M3.UNPACK_B R41, R63 ;  /* 0x0000003fff29723e */ /* 0x000fe200020006ff */
[----:B------:R-:W-:Y:S02]  /*47e0*/  IMAD.MOV.U32 R81, RZ, RZ, R118 ;  /* 0x000000ffff517224 */ /* 0x000fe400078e0076 */
[----:B------:R-:W-:Y:S02]  /*47f0*/  IMAD.MOV.U32 R82, RZ, RZ, R120 ;  /* 0x000000ffff527224 */ /* 0x000fe400078e0078 */
[----:B------:R-:W-:Y:S01]  /*4800*/  IMAD.MOV.U32 R83, RZ, RZ, R122 ;  /* 0x000000ffff537224 */ /* 0x000fe200078e007a */
[----:B------:R-:W-:Y:S08]  /*4810*/  HMMA.16816.F32 R72, R72, R44, R88 ;  /* 0x0000002c4848723c */ /* 0x000ff00000001858 */
[----:B------:R-:W-:Y:S01]  /*4820*/  HMMA.16816.F32 R112, R80, R40, R112 ;  /* 0x000000285070723c */ /* 0x000fe20000001870 */
[----:B------:R-:W-:-:S02]  /*4830*/  IMAD.MOV.U32 R80, RZ, RZ, R124 ;  /* 0x000000ffff507224 */ /* 0x000fc400078e007c */
[----:B------:R-:W-:Y:S02]  /*4840*/  IMAD.MOV.U32 R81, RZ, RZ, R126 ;  /* 0x000000ffff517224 */ /* 0x000fe400078e007e */
[----:B------:R-:W-:Y:S02]  /*4850*/  IMAD.MOV.U32 R82, RZ, RZ, R132 ;  /* 0x000000ffff527224 */ /* 0x000fe400078e0084 */
[----:B------:R-:W-:Y:S01]  /*4860*/  IMAD.MOV.U32 R83, RZ, RZ, R134 ;  /* 0x000000ffff537224 */ /* 0x000fe200078e0086 */
[----:B------:R-:W-:Y:S01]  /*4870*/  HMMA.16816.F32 R76, R76, R44, R92 ;  /* 0x0000002c4c4c723c */ /* 0x000fe2000000185c */
[----:B------:R-:W-:Y:S01]  /*4880*/  F2FP.F16.E4M3.UNPACK_B R44, R46 ;  /* 0x0000002eff2c723e */ /* 0x000fe200020006ff */
[----:B------:R-:W-:Y:S01]  /*4890*/  IMAD.MOV.U32 R48, RZ, RZ, R117 ;  /* 0x000000ffff307224 */ /* 0x000fe200078e0075 */
[----:B------:R-:W-:Y:S01]  /*48a0*/  F2FP.F16.E4M3.UNPACK_B R45, R47 ;  /* 0x0000002fff2d723e */ /* 0x000fe200020006ff */
[----:B------:R-:W-:-:S04]  /*48b0*/  IMAD.MOV.U32 R49, RZ, RZ, R119 ;  /* 0x000000ffff317224 */ /* 0x000fc800078e0077 */
[----:B------:R-:W-:Y:S01]  /*48c0*/  HMMA.16816.F32 R128, R80, R40, R128 ;  /* 0x000000285080723c */ /* 0x000fe20000001880 */
[----:B------:R-:W-:Y:S01]  /*48d0*/  IMAD.MOV.U32 R80, RZ, RZ, R116 ;  /* 0x000000ffff507224 */ /* 0x000fe200078e0074 */
[----:B------:R-:W-:Y:S01]  /*48e0*/  F2FP.F16.E4M3.UNPACK_B R40, R50.H1 ;  /* 0x00000032ff28723e */ /* 0x000fe200030006ff */
[----:B------:R-:W-:Y:S01]  /*48f0*/  IMAD.MOV.U32 R81, RZ, RZ, R118 ;  /* 0x000000ffff517224 */ /* 0x000fe200078e0076 */
[----:B------:R-:W-:Y:S01]  /*4900*/  F2FP.F16.E4M3.UNPACK_B R41, R51.H1 ;  /* 0x00000033ff29723e */ /* 0x000fe200030006ff */
[----:B------:R-:W-:Y:S01]  /*4910*/  IMAD.MOV.U32 R82, RZ, RZ, R120 ;  /* 0x000000ffff527224 */ /* 0x000fe200078e0078 */
[----:B------:R-:W-:Y:S01]  /*4920*/  F2FP.F16.E4M3.UNPACK_B R62, R62.H1 ;  /* 0x0000003eff3e723e */ /* 0x000fe200030006ff */
[----:B------:R-:W-:Y:S01]  /*4930*/  IMAD.MOV.U32 R83, RZ, RZ, R122 ;  /* 0x000000ffff537224 */ /* 0x000fe200078e007a */
[----:B------:R-:W-:Y:S01]  /*4940*/  F2FP.F16.E4M3.UNPACK_B R63, R63.H1 ;  /* 0x0000003fff3f723e */ /* 0x000fe200030006ff */
[----:B------:R-:W-:Y:S01]  /*4950*/  IMAD.MOV.U32 R50, RZ, RZ, R121 ;  /* 0x000000ffff327224 */ /* 0x000fe200078e0079 */
[----:B------:R-:W-:Y:S01]  /*4960*/  LOP3.LUT R93, R188, 0x1c, RZ, 0xc0, !PT ;  /* 0x0000001cbc5d7812 */ /* 0x000fe200078ec0ff */
[----:B------:R-:W-:Y:S01]  /*4970*/  IMAD.MOV.U32 R51, RZ, RZ, R123 ;  /* 0x000000ffff337224 */ /* 0x000fe200078e007b */
[----:B------:R-:W-:Y:S01]  /*4980*/  SHF.R.U32.HI R94, RZ, 0x3, R39 ;  /* 0x00000003ff5e7819 */ /* 0x000fe20000011627 */
[----:B------:R-:W4:Y:S01]  /*4990*/  LDL R118, [R1+0x54] ;  /* 0x0000540001767983 */ /* 0x000f220000100800 */
[----:B------:R-:W-:Y:S01]  /*49a0*/  HMMA.16816.F32 R72, R80, R44, R72 ;  /* 0x0000002c5048723c */ /* 0x000fe20000001848 */
[----:B------:R-:W-:-:S02]  /*49b0*/  IMAD.MOV.U32 R80, RZ, RZ, R124 ;  /* 0x000000ffff507224 */ /* 0x000fc400078e007c */
[----:B------:R-:W-:Y:S01]  /*49c0*/  IMAD.MOV.U32 R81, RZ, RZ, R126 ;  /* 0x000000ffff517224 */ /* 0x000fe200078e007e */
[----:B------:R-:W-:Y:S01]  /*49d0*/  LEA R91, R39, UR7, 0x2 ;  /* 0x00000007275b7c11 */ /* 0x000fe2000f8e10ff */
[----:B------:R-:W-:Y:S01]  /*49e0*/  IMAD.MOV.U32 R82, RZ, RZ, R132 ;  /* 0x000000ffff527224 */ /* 0x000fe200078e0084 */
[----:B------:R-:W5:Y:S01]  /*49f0*/  LDL R120, [R1+0x70] ;  /* 0x0000700001787983 */ /* 0x000f620000100800 */
[----:B------:R-:W-:Y:S01]  /*4a00*/  IMAD.MOV.U32 R83, RZ, RZ, R134 ;  /* 0x000000ffff537224 */ /* 0x000fe200078e0086 */
[----:B------:R-:W-:Y:S01]  /*4a10*/  HMMA.16816.F32 R96, R48, R40, R96 ;  /* 0x000000283060723c */ /* 0x000fe20000001860 */
[----:B------:R-:W-:Y:S01]  /*4a20*/  IMAD.MOV.U32 R48, RZ, RZ, R125 ;  /* 0x000000ffff307224 */ /* 0x000fe200078e007d */
[----:B------:R-:W-:Y:S01]  /*4a30*/  LEA R93, R93, UR7, 0x2 ;  /* 0x000000075d5d7c11 */ /* 0x000fe2000f8e10ff */
[----:B------:R-:W-:Y:S01]  /*4a40*/  IMAD.MOV.U32 R49, RZ, RZ, R127 ;  /* 0x000000ffff317224 */ /* 0x000fe200078e007f */
[----:B------:R-:W-:Y:S01]  /*4a50*/  LOP3.LUT R94, R94, 0xc, RZ, 0xc0, !PT ;  /* 0x0000000c5e5e7812 */ /* 0x000fe200078ec0ff */
[----:B------:R-:W-:Y:S01]  /*4a60*/  IMAD.MOV.U32 R50, RZ, RZ, R133 ;  /* 0x000000ffff327224 */ /* 0x000fe200078e0085 */
[----:B------:R-:W2:Y:S01]  /*4a70*/  LDL R124, [R1+0x74] ;  /* 0x00007400017c7983 */ /* 0x000ea20000100800 */
[----:B------:R-:W-:Y:S01]  /*4a80*/  IMAD.MOV.U32 R51, RZ, RZ, R135 ;  /* 0x000000ffff337224 */ /* 0x000fe200078e0087 */
[----:B------:R-:W-:Y:S01]  /*4a90*/  HMMA.16816.F32 R76, R80, R44, R76 ;  /* 0x0000002c504c723c */ /* 0x000fe2000000184c */
[----:B------:R-:W-:Y:S01]  /*4aa0*/  F2FP.F16.E4M3.UNPACK_B R44, R42.H1 ;  /* 0x0000002aff2c723e */ /* 0x000fe200030006ff */
[----:B------:R-:W-:Y:S01]  /*4ab0*/  IMAD.MOV.U32 R42, RZ, RZ, R121 ;  /* 0x000000ffff2a7224 */ /* 0x000fe200078e0079 */
[----:B------:R-:W-:Y:S01]  /*4ac0*/  F2FP.F16.E4M3.UNPACK_B R45, R43.H1 ;  /* 0x0000002bff2d723e */ /* 0x000fe200030006ff */
[----:B------:R-:W-:Y:S01]  /*4ad0*/  IMAD.MOV.U32 R43, RZ, RZ, R123 ;  /* 0x000000ffff2b7224 */ /* 0x000fe200078e007b */
[----:B------:R-:W2:Y:S03]  /*4ae0*/  LDL R122, [R1+0x80] ;  /* 0x00008000017a7983 */ /* 0x000ea60000100800 */
[----:B------:R-:W-:Y:S01]  /*4af0*/  HMMA.16816.F32 R100, R48, R40, R100 ;  /* 0x000000283064723c */ /* 0x000fe20000001864 */
[----:B------:R-:W-:Y:S01]  /*4b00*/  IMAD.MOV.U32 R40, RZ, RZ, R117 ;  /* 0x000000ffff287224 */ /* 0x000fe200078e0075 */
[----:B------:R-:W2:Y:S01]  /*4b10*/  LDL R126, [R1+0xa0] ;  /* 0x0000a000017e7983 */ /* 0x000ea20000100800 */
[----:B------:R-:W-:-:S03]  /*4b20*/  IMAD.MOV.U32 R41, RZ, RZ, R119 ;  /* 0x000000ffff297224 */ /* 0x000fc600078e0077 */
[----:B------:R-:W2:Y:S04]  /*4b30*/  LDL R134, [R1+0xd0] ;  /* 0x0000d00001867983 */ /* 0x000ea80000100800 */
[----:B------:R-:W-:Y:S01]  /*4b40*/  HMMA.16816.F32 R104, R40, R44, R104 ;  /* 0x0000002c2868723c */ /* 0x000fe20000001868 */
[----:B------:R-:W-:Y:S01]  /*4b50*/  IMAD.MOV.U32 R40, RZ, RZ, R125 ;  /* 0x000000ffff287224 */ /* 0x000fe200078e007d */
[----:B------:R-:W2:Y:S01]  /*4b60*/  LDL R132, [R1+0xd8] ;  /* 0x0000d80001847983 */ /* 0x000ea20000100800 */
[----:B------:R-:W-:Y:S02]  /*4b70*/  IMAD.MOV.U32 R41, RZ, RZ, R127 ;  /* 0x000000ffff297224 */ /* 0x000fe400078e007f */
[----:B------:R-:W-:Y:S02]  /*4b80*/  IMAD.MOV.U32 R42, RZ, RZ, R133 ;  /* 0x000000ffff2a7224 */ /* 0x000fe400078e0085 */
[----:B------:R-:W-:-:S07]  /*4b90*/  IMAD.MOV.U32 R43, RZ, RZ, R135 ;  /* 0x000000ffff2b7224 */ /* 0x000fce00078e0087 */
        /* <DEDUP_REMOVED lines=18> */
[----:B------:R-:W-:-:S02]  /*4cc0*/  IMAD.MOV.U32 R45, RZ, RZ, R127 ;  /* 0x000000ffff2d7224 */ /* 0x000fc400078e007f */
[----:B------:R-:W-:Y:S02]  /*4cd0*/  IMAD.MOV.U32 R46, RZ, RZ, R133 ;  /* 0x000000ffff2e7224 */ /* 0x000fe400078e0085 */
[----:B------:R-:W-:Y:S01]  /*4ce0*/  IMAD.MOV.U32 R47, RZ, RZ, R135 ;  /* 0x000000ffff2f7224 */ /* 0x000fe200078e0087 */
[-C--:B------:R-:W-:Y:S01]  /*4cf0*/  HMMA.16816.F32 R40, R40, R48.reuse, R72 ;  /* 0x000000302828723c */ /* 0x080fe20000001848 */
[----:B------:R-:W-:Y:S01]  /*4d00*/  FMUL R50, R96, UR14 ;  /* 0x0000000e60327c20 */ /* 0x000fe20008400000 */
[----:B------:R-:W-:Y:S01]  /*4d10*/  FMUL R51, R97, UR14 ;  /* 0x0000000e61337c20 */ /* 0x000fe20008400000 */
[----:B------:R-:W-:Y:S01]  /*4d20*/  FMUL R60, R104, UR14 ;  /* 0x0000000e683c7c20 */ /* 0x000fe20008400000 */
[----:B------:R-:W-:Y:S01]  /*4d30*/  FMUL R61, R98, UR14 ;  /* 0x0000000e623d7c20 */ /* 0x000fe20008400000 */
[----:B------:R-:W-:Y:S01]  /*4d40*/  FMUL R62, R99, UR14 ;  /* 0x0000000e633e7c20 */ /* 0x000fe20008400000 */
[----:B------:R-:W-:Y:S01]  /*4d50*/  FMUL R63, R106, UR14 ;  /* 0x0000000e6a3f7c20 */ /* 0x000fe20008400000 */
[----:B------:R-:W-:Y:S01]  /*4d60*/  IMAD.IADD R94, R93, 0x1, R94 ;  /* 0x000000015d5e7824 */ /* 0x000fe200078e025e */
[----:B------:R-:W-:Y:S01]  /*4d70*/  HMMA.16816.F32 R44, R44, R48, R76 ;  /* 0x000000302c2c723c */ /* 0x000fe2000000184c */
[----:B------:R-:W-:Y:S01]  /*4d80*/  FMUL R72, R100, UR14 ;  /* 0x0000000e64487c20 */ /* 0x000fe20008400000 */
[----:B------:R-:W-:Y:S01]  /*4d90*/  FMUL R73, R101, UR14 ;  /* 0x0000000e65497c20 */ /* 0x000fe20008400000 */
[----:B------:R-:W-:Y:S01]  /*4da0*/  FMUL R74, R108, UR14 ;  /* 0x0000000e6c4a7c20 */ /* 0x000fe20008400000 */
[----:B------:R-:W-:Y:S01]  /*4db0*/  FMNMX3 R50, R50, R51, R60, !PT ;  /* 0x0000003332327276 */ /* 0x000fe2000780003c */
[----:B------:R-:W-:Y:S01]  /*4dc0*/  FMUL R48, R105, UR14 ;  /* 0x0000000e69307c20 */ /* 0x000fe20008400000 */
[----:B------:R-:W-:Y:S01]  /*4dd0*/  FMNMX3 R61, R61, R62, R63, !PT ;  /* 0x0000003e3d3d7276 */ /* 0x000fe2000780003f */
[----:B------:R-:W-:Y:S01]  /*4de0*/  FMUL R49, R112, UR14 ;  /* 0x0000000e70317c20 */ /* 0x000fe20008400000 */
[----:B------:R-:W-:Y:S01]  /*4df0*/  FMNMX3 R72, R72, R73, R74, !PT ;  /* 0x0000004948487276 */ /* 0x000fe2000780004a */
[----:B------:R-:W-:Y:S01]  /*4e00*/  FMUL R51, R107, UR14 ;  /* 0x0000000e6b337c20 */ /* 0x000fe20008400000 */
        /* <DEDUP_REMOVED lines=15> */
[----:B------:R-:W-:Y:S01]  /*4f00*/  FMNMX3 R72, R72, R74, R75, !PT ;  /* 0x0000004a48487276 */ /* 0x000fe2000780004b */
[----:B------:R-:W-:Y:S01]  /*4f10*/  FMUL R63, R129, UR14 ;  /* 0x0000000e813f7c20 */ /* 0x000fe20008400000 */
[----:B------:R-:W-:Y:S01]  /*4f20*/  FMUL R73, R44, UR14 ;  /* 0x0000000e2c497c20 */ /* 0x000fe20008400000 */
[----:B------:R-:W-:Y:S01]  /*4f30*/  FMUL R74, R131, UR14 ;  /* 0x0000000e834a7c20 */ /* 0x000fe20008400000 */
[----:B------:R-:W-:Y:S01]  /*4f40*/  FMUL R75, R46, UR14 ;  /* 0x0000000e2e4b7c20 */ /* 0x000fe20008400000 */
[----:B------:R-:W-:Y:S01]  /*4f50*/  FMNMX3 R62, R62, R76, R77, !PT ;  /* 0x0000004c3e3e7276 */ /* 0x000fe2000780004d */
[----:B------:R-:W2:Y:S01]  /*4f60*/  LDL R117, [R1+0x64] ;  /* 0x0000640001757983 */ /* 0x000ea20000100800 */
[----:B------:R-:W-:Y:S01]  /*4f70*/  FMNMX3 R48, R48, R49, R50, !PT ;  /* 0x0000003130307276 */ /* 0x000fe20007800032 */
[----:B------:R-:W-:Y:S01]  /*4f80*/  FMUL R49, R41, UR14 ;  /* 0x0000000e29317c20 */ /* 0x000fe20008400000 */
[----:B------:R-:W-:Y:S01]  /*4f90*/  FMNMX3 R51, R51, R60, R61, !PT ;  /* 0x0000003c33337276 */ /* 0x000fe2000780003d */
[----:B------:R-:W-:Y:S01]  /*4fa0*/  FMUL R61, R43, UR14 ;  /* 0x0000000e2b3d7c20 */ /* 0x000fe20008400000 */
[----:B------:R-:W-:Y:S01]  /*4fb0*/  FMUL R60, R45, UR14 ;  /* 0x0000000e2d3c7c20 */ /* 0x000fe20008400000 */
[----:B------:R-:W-:Y:S01]  /*4fc0*/  FMUL R50, R47, UR14 ;  /* 0x0000000e2f327c20 */ /* 0x000fe20008400000 */
[----:B------:R-:W-:Y:S01]  /*4fd0*/  FMNMX3 R63, R72, R63, R73, !PT ;  /* 0x0000003f483f7276 */ /* 0x000fe20007800049 */
[----:B------:R-:W2:Y:S01]  /*4fe0*/  LDL R119, [R1+0x68] ;  /* 0x0000680001777983 */ /* 0x000ea20000100800 */
[----:B------:R-:W-:-:S02]  /*4ff0*/  FMNMX3 R62, R62, R74, R75, !PT ;  /* 0x0000004a3e3e7276 */ /* 0x000fc4000780004b */
[----:B------:R-:W-:Y:S01]  /*5000*/  FMNMX R48, R49, R48, !PT ;  /* 0x0000003031307209 */ /* 0x000fe20007800000 */
[----:B------:R-:W2:Y:S01]  /*5010*/  LDL R121, [R1+0x7c] ;  /* 0x00007c0001797983 */ /* 0x000ea20000100800 */
[----:B------:R-:W-:Y:S02]  /*5020*/  FMNMX R51, R61, R51, !PT ;  /* 0x000000333d337209 */ /* 0x000fe40007800000 */
[----:B------:R-:W-:Y:S01]  /*5030*/  FMNMX R60, R60, R63, !PT ;  /* 0x0000003f3c3c7209 */ /* 0x000fe20007800000 */
[----:B------:R-:W2:Y:S01]  /*5040*/  LDL R123, [R1+0x8c] ;  /* 0x00008c00017b7983 */ /* 0x000ea20000100800 */
[----:B------:R-:W-:-:S03]  /*5050*/  FMNMX R61, R50, R62, !PT ;  /* 0x0000003e323d7209 */ /* 0x000fc60007800000 */
[----:B------:R-:W0:Y:S04]  /*5060*/  SHFL.BFLY PT, R62, R48, 0x2, 0x1f ;  /* 0x0c401f00303e7f89 */ /* 0x000e2800000e0000 */
[----:B------:R-:W1:Y:S04]  /*5070*/  SHFL.BFLY PT, R50, R51, 0x2, 0x1f ;  /* 0x0c401f0033327f89 */ /* 0x000e6800000e0000 */
[----:B------:R-:W3:Y:S04]  /*5080*/  SHFL.BFLY PT, R49, R60, 0x2, 0x1f ;  /* 0x0c401f003c317f89 */ /* 0x000ee800000e0000 */
[----:B------:R-:W3:Y:S04]  /*5090*/  SHFL.BFLY PT, R63, R61, 0x2, 0x1f ;  /* 0x0c401f003d3f7f89 */ /* 0x000ee800000e0000 */
[----:B------:R-:W2:Y:S04]  /*50a0*/  LDL R125, [R1+0x98] ;  /* 0x00009800017d7983 */ /* 0x000ea80000100800 */
[----:B------:R-:W2:Y:S01]  /*50b0*/  LDL R127, [R1+0xac] ;  /* 0x0000ac00017f7983 */ /* 0x000ea20000100800 */
[----:B0-----:R-:W-:-:S03]  /*50c0*/  FMNMX R62, R48, R62, !PT ;  /* 0x0000003e303e7209 */ /* 0x001fc60007800000 */
[----:B------:R-:W2:Y:S01]  /*50d0*/  LDL R133, [R1+0xe0] ;  /* 0x0000e00001857983 */ /* 0x000ea20000100800 */
[----:B-1----:R-:W-:-:S03]  /*50e0*/  FMNMX R50, R51, R50, !PT ;  /* 0x0000003233327209 */ /* 0x002fc60007800000 */
[----:B------:R-:W2:Y:S01]  /*50f0*/  LDL R135, [R1+0xec] ;  /* 0x0000ec0001877983 */ /* 0x000ea20000100800 */
[----:B---3--:R-:W-:Y:S02]  /*5100*/  FMNMX R49, R60, R49, !PT ;  /* 0x000000313c317209 */ /* 0x008fe40007800000 */
[----:B------:R-:W-:Y:S01]  /*5110*/  FMNMX R48, R61, R63, !PT ;  /* 0x0000003f3d307209 */ /* 0x000fe20007800000 */
[----:B------:R-:W0:Y:S04]  /*5120*/  SHFL.BFLY PT, R51, R50, 0x1, 0x1f ;  /* 0x0c201f0032337f89 */ /* 0x000e2800000e0000 */
[----:B------:R-:W1:Y:S04]  /*5130*/  SHFL.BFLY PT, R63, R62, 0x1, 0x1f ;  /* 0x0c201f003e3f7f89 */ /* 0x000e6800000e0000 */
[----:B------:R-:W3:Y:S04]  /*5140*/  SHFL.BFLY PT, R60, R49, 0x1, 0x1f ;  /* 0x0c201f00313c7f89 */ /* 0x000ee800000e0000 */
[----:B------:R-:W3:Y:S01]  /*5150*/  SHFL.BFLY PT, R61, R48, 0x1, 0x1f ;  /* 0x0c201f00303d7f89 */ /* 0x000ee200000e0000 */
[----:B0-----:R-:W-:Y:S01]  /*5160*/  FMNMX R51, R50, R51, !PT ;  /* 0x0000003332337209 */ /* 0x001fe20007800000 */
[----:B------:R-:W-:Y:S01]  /*5170*/  BAR.SYNC.DEFER_BLOCKING 0x0 ;  /* 0x0000000000007b1d */ /* 0x000fe20000010000 */
[----:B-1----:R-:W-:-:S02]  /*5180*/  FMNMX R63, R62, R63, !PT ;  /* 0x0000003f3e3f7209 */ /* 0x002fc40007800000 */
[----:B---3--:R-:W-:Y:S02]  /*5190*/  FMNMX R60, R49, R60, !PT ;  /* 0x0000003c313c7209 */ /* 0x008fe40007800000 */
[----:B------:R-:W-:Y:S01]  /*51a0*/  FMNMX R61, R48, R61, !PT ;  /* 0x0000003d303d7209 */ /* 0x000fe20007800000 */
[----:B------:R-:W-:Y:S04]  /*51b0*/  @!P0 STS [R94], R63 ;  /* 0x0000003f5e008388 */ /* 0x000fe80000000800 */
[----:B------:R-:W-:Y:S04]  /*51c0*/  @!P0 STS [R94+0x80], R51 ;  /* 0x000080335e008388 */ /* 0x000fe80000000800 */
[----:B------:R-:W-:Y:S04]  /*51d0*/  @!P0 STS [R94+0x100], R60 ;  /* 0x0001003c5e008388 */ /* 0x000fe80000000800 */
[----:B------:R-:W-:Y:S01]  /*51e0*/  @!P0 STS [R94+0x180], R61 ;  /* 0x0001803d5e008388 */ /* 0x000fe20000000800 */
[----:B------:R-:W-:Y:S06]  /*51f0*/  BAR.SYNC.DEFER_BLOCKING 0x0 ;  /* 0x0000000000007b1d */ /* 0x000fec0000010000 */
[----:B------:R-:W0:Y:S04]  /*5200*/  LDS R48, [R91] ;  /* 0x000000005b307984 */ /* 0x000e280000000800 */
[----:B0-----:R-:W0:Y:S02]  /*5210*/  SHFL.BFLY PT, R49, R48, 0x2, 0x1f ;  /* 0x0c401f0030317f89 */ /* 0x001e2400000e0000 */
[----:B0-----:R-:W-:-:S05]  /*5220*/  FMNMX R49, R48, R49, !PT ;  /* 0x0000003130317209 */ /* 0x001fca0007800000 */
[----:B------:R-:W0:Y:S02]  /*5230*/  SHFL.BFLY PT, R48, R49, 0x1, 0x1f ;  /* 0x0c201f0031307f89 */ /* 0x000e2400000e0000 */
[----:B0-----:R-:W-:-:S05]  /*5240*/  FMNMX R48, R49, R48, !PT ;  /* 0x0000003031307209 */ /* 0x001fca0007800000 */
[----:B------:R-:W-:Y:S01]  /*5250*/  @!P0 STS [R91], R48 ;  /* 0x000000305b008388 */ /* 0x000fe20000000800 */
[----:B------:R-:W-:Y:S06]  /*5260*/  BAR.SYNC.DEFER_BLOCKING 0x0 ;  /* 0x0000000000007b1d */ /* 0x000fec0000010000 */
[----:B------:R-:W0:Y:S04]  /*5270*/  LDS R48, [R93] ;  /* 0x000000005d307984 */ /* 0x000e280000000800 */
[----:B------:R-:W-:Y:S01]  /*5280*/  LDS R49, [R93+0x80] ;  /* 0x000080005d317984 */ /* 0x000fe20000000800 */
[----:B0-----:R-:W-:-:S05]  /*5290*/  FMNMX R48, R48, R0, !PT ;  /* 0x0000000030307209 */ /* 0x001fca0007800000 */
[--C-:B------:R-:W-:Y:S01]  /*52a0*/  FFMA R50, R40, UR14, -R48.reuse ;  /* 0x0000000e28327c23 */ /* 0x100fe20008000830 */
[----:B------:R-:W-:-:S03]  /*52b0*/  FFMA R51, R41, UR14, -R48 ;  /* 0x0000000e29337c23 */ /* 0x000fc60008000830 */
[----:B------:R-:W-:Y:S01]  /*52c0*/  FMUL R50, R50, 1.4426950216293334961 ;  /* 0x3fb8aa3b32327820 */ /* 0x000fe20000400000 */
[----:B------:R-:W-:-:S03]  /*52d0*/  FMUL R51, R51, 1.4426950216293334961 ;  /* 0x3fb8aa3b33337820 */ /* 0x000fc60000400000 */
[----:B------:R0:W-:Y:S02]  /*52e0*/  MUFU.EX2 R41, R50 ;  /* 0x0000003200297308 */ /* 0x0001e40000000800 */
[----:B0-----:R-:W0:Y:S06]  /*52f0*/  LDS R50, [R93+0x100] ;  /* 0x000100005d327984 */ /* 0x001e2c0000000800 */
[----:B------:R1:W-:Y:S02]  /*5300*/  MUFU.EX2 R73, R51 ;  /* 0x0000003300497308 */ /* 0x0003e40000000800 */
[----:B-1----:R-:W1:Y:S01]  /*5310*/  LDS R51, [R93+0x180] ;  /* 0x000180005d337984 */ /* 0x002e620000000800 */
[--C-:B------:R-:W-:Y:S01]  /*5320*/  FFMA R60, R96, UR14, -R48.reuse ;  /* 0x0000000e603c7c23 */ /* 0x100fe20008000830 */
[--C-:B------:R-:W-:Y:S01]  /*5330*/  FFMA R97, R97, UR14, -R48.reuse ;  /* 0x0000000e61617c23 */ /* 0x100fe20008000830 */
[----:B------:R-:W-:-:S02]  /*5340*/  FFMA R104, R104, UR14, -R48 ;  /* 0x0000000e68687c23 */ /* 0x000fc40008000830 */
[----:B------:R-:W-:Y:S01]  /*5350*/  FMUL R60, R60, 1.4426950216293334961 ;  /* 0x3fb8aa3b3c3c7820 */ /* 0x000fe20000400000 */
[----:B------:R-:W-:Y:S01]  /*5360*/  FMUL R61, R97, 1.4426950216293334961 ;  /* 0x3fb8aa3b613d7820 */ /* 0x000fe20000400000 */
[----:B------:R-:W-:Y:S01]  /*5370*/  FMUL R62, R104, 1.4426950216293334961 ;  /* 0x3fb8aa3b683e7820 */ /* 0x000fe20000400000 */
[--C-:B------:R-:W-:Y:S01]  /*5380*/  FFMA R105, R105, UR14, -R48.reuse ;  /* 0x0000000e69697c23 */ /* 0x100fe20008000830 */
[----:B------:R-:W-:Y:S02]  /*5390*/  FFMA R112, R112, UR14, -R48 ;  /* 0x0000000e70707c23 */ /* 0x000fe40008000830 */
[----:B------:R-:W-:Y:S01]  /*53a0*/  MUFU.EX2 R60, R60 ;  /* 0x0000003c003c7308 */ /* 0x000fe20000000800 */
[----:B0-----:R-:W-:-:S05]  /*53b0*/  FMNMX R50, R50, R36, !PT ;  /* 0x0000002432327209 */ /* 0x001fca0007800000 */
[--C-:B------:R-:W-:Y:S01]  /*53c0*/  FFMA R85, R44, UR14, -R50.reuse ;  /* 0x0000000e2c557c23 */ /* 0x100fe20008000832 */
[----:B------:R-:W-:Y:S01]  /*53d0*/  FFMA R86, R45, UR14, -R50 ;  /* 0x0000000e2d567c23 */ /* 0x000fe20008000832 */
[----:B-1----:R-:W-:Y:S02]  /*53e0*/  FMNMX R51, R51, R35, !PT ;  /* 0x0000002333337209 */ /* 0x002fe40007800000 */
[----:B------:R-:W-:-:S03]  /*53f0*/  FMUL R85, R85, 1.4426950216293334961 ;  /* 0x3fb8aa3b55557820 */ /* 0x000fc60000400000 */
[--C-:B------:R-:W-:Y:S01]  /*5400*/  FFMA R102, R102, UR14, -R51.reuse ;  /* 0x0000000e66667c23 */ /* 0x100fe20008000833 */
[--C-:B------:R-:W-:Y:S01]  /*5410*/  FFMA R103, R103, UR14, -R51.reuse ;  /* 0x0000000e67677c23 */ /* 0x100fe20008000833 */
[----:B------:R0:W-:Y:S01]  /*5420*/  MUFU.EX2 R45, R85 ;  /* 0x00000055002d7308 */ /* 0x0001e20000000800 */
[--C-:B------:R-:W-:Y:S02]  /*5430*/  FFMA R110, R110, UR14, -R51.reuse ;  /* 0x0000000e6e6e7c23 */ /* 0x100fe40008000833 */
[----:B------:R-:W-:Y:S01]  /*5440*/  FMUL R87, R103, 1.4426950216293334961 ;  /* 0x3fb8aa3b67577820 */ /* 0x000fe20000400000 */
[----:B------:R-:W-:Y:S01]  /*5450*/  FMUL R63, R105, 1.4426950216293334961 ;  /* 0x3fb8aa3b693f7820 */ /* 0x000fe20000400000 */
[----:B0-----:R-:W-:Y:S01]  /*5460*/  FMUL R85, R86, 1.4426950216293334961 ;  /* 0x3fb8aa3b56557820 */ /* 0x001fe20000400000 */
[----:B------:R-:W-:Y:S02]  /*5470*/  FMUL R86, R102, 1.4426950216293334961 ;  /* 0x3fb8aa3b66567820 */ /* 0x000fe40000400000 */
[----:B------:R-:W0:Y:S01]  /*5480*/  MUFU.EX2 R61, R61 ;  /* 0x0000003d003d7308 */ /* 0x000e220000000800 */
[----:B------:R-:W-:Y:S01]  /*5490*/  FMUL R88, R110, 1.4426950216293334961 ;  /* 0x3fb8aa3b6e587820 */ /* 0x000fe20000400000 */
[--C-:B------:R-:W-:Y:S01]  /*54a0*/  FFMA R111, R111, UR14, -R51.reuse ;  /* 0x0000000e6f6f7c23 */ /* 0x100fe20008000833 */
[----:B------:R-:W-:Y:S01]  /*54b0*/  FMUL R72, R112, 1.4426950216293334961 ;  /* 0x3fb8aa3b70487820 */ /* 0x000fe20000400000 */
[----:B------:R-:W-:Y:S01]  /*54c0*/  FFMA R130, R130, UR14, -R51 ;  /* 0x0000000e82827c23 */ /* 0x000fe20008000833 */
[----:B------:R-:W-:Y:S01]  /*54d0*/  FMNMX R49, R49, R34, !PT ;  /* 0x0000002231317209 */ /* 0x000fe20007800000 */
[----:B------:R-:W-:-:S02]  /*54e0*/  FMUL R89, R111, 1.4426950216293334961 ;  /* 0x3fb8aa3b6f597820 */ /* 0x000fc40000400000 */
[----:B------:R-:W-:Y:S01]  /*54f0*/  MUFU.EX2 R62, R62 ;  /* 0x0000003e003e7308 */ /* 0x000fe20000000800 */
[----:B------:R-:W-:Y:S01]  /*5500*/  FFMA R113, R113, UR14, -R48 ;  /* 0x0000000e71717c23 */ /* 0x000fe20008000830 */
[----:B------:R-:W-:-:S06]  /*5510*/  FMUL R90, R130, 1.4426950216293334961 ;  /* 0x3fb8aa3b825a7820 */ /* 0x000fcc0000400000 */
[----:B------:R-:W-:Y:S01]  /*5520*/  MUFU.EX2 R86, R86 ;  /* 0x0000005600567308 */ /* 0x000fe20000000800 */
[----:B------:R-:W-:-:S07]  /*5530*/  FFMA R131, R131, UR14, -R51 ;  /* 0x0000000e83837c23 */ /* 0x000fce0008000833 */
[----:B------:R-:W1:Y:S01]  /*5540*/  MUFU.EX2 R87, R87 ;  /* 0x0000005700577308 */ /* 0x000e620000000800 */
[----:B------:R-:W-:Y:S01]  /*5550*/  FMUL R113, R113, 1.4426950216293334961 ;  /* 0x3fb8aa3b71717820 */ /* 0x000fe20000400000 */
[----:B------:R-:W-:Y:S01]  /*5560*/  FFMA R99, R99, UR14, -R49 ;  /* 0x0000000e63637c23 */ /* 0x000fe20008000831 */
[--C-:B------:R-:W-:Y:S01]  /*5570*/  FFMA R46, R46, UR14, -R51.reuse ;  /* 0x0000000e2e2e7c23 */ /* 0x100fe20008000833 */
[----:B------:R-:W-:Y:S01]  /*5580*/  FFMA R47, R47, UR14, -R51 ;  /* 0x0000000e2f2f7c23 */ /* 0x000fe20008000833 */
[--C-:B------:R-:W-:Y:S01]  /*5590*/  FFMA R100, R100, UR14, -R50.reuse ;  /* 0x0000000e64647c23 */ /* 0x100fe20008000832 */
[--C-:B------:R-:W-:Y:S01]  /*55a0*/  FFMA R109, R109, UR14, -R50.reuse ;  /* 0x0000000e6d6d7c23 */ /* 0x100fe20008000832 */
[----:B------:R-:W3:Y:S01]  /*55b0*/  LDL R112, [R1+0x48] ;  /* 0x0000480001707983 */ /* 0x000ee20000100800 */
[----:B------:R-:W-:Y:S01]  /*55c0*/  MUFU.EX2 R63, R63 ;  /* 0x0000003f003f7308 */ /* 0x000fe20000000800 */
[----:B------:R-:W-:Y:S01]  /*55d0*/  FMUL R92, R131, 1.4426950216293334961 ;  /* 0x3fb8aa3b835c7820 */ /* 0x000fe20000400000 */
[----:B------:R-:W-:Y:S01]  /*55e0*/  FFMA R108, R108, UR14, -R50 ;  /* 0x0000000e6c6c7c23 */ /* 0x000fe20008000832 */
[----:B------:R-:W2:Y:S05]  /*55f0*/  LDL R110, [R1+0x5c] ;  /* 0x00005c00016e7983 */ /* 0x000eaa0000100800 */
[----:B------:R-:W1:Y:S01]  /*5600*/  MUFU.EX2 R88, R88 ;  /* 0x0000005800587308 */ /* 0x000e620000000800 */
[----:B------:R-:W-:Y:S01]  /*5610*/  FMUL R75, R99, 1.4426950216293334961 ;  /* 0x3fb8aa3b634b7820 */ /* 0x000fe20000400000 */
[----:B0-----:R-:W-:-:S06]  /*5620*/  FADD R99, R60, R61 ;  /* 0x0000003d3c637221 */ /* 0x001fcc0000000000 */
[----:B------:R-:W-:Y:S01]  /*5630*/  MUFU.EX2 R72, R72 ;  /* 0x0000004800487308 */ /* 0x000fe20000000800 */
[--C-:B------:R-:W-:Y:S01]  /*5640*/  FFMA R80, R42, UR14, -R49.reuse ;  /* 0x0000000e2a507c23 */ /* 0x100fe20008000831 */
[----:B------:R-:W-:Y:S01]  /*5650*/  FFMA R79, R43, UR14, -R49 ;  /* 0x0000000e2b4f7c23 */ /* 0x000fe20008000831 */
[----:B------:R-:W2:Y:S05]  /*5660*/  LDL R111, [R1+0x40] ;  /* 0x00004000016f7983 */ /* 0x000eaa0000100800 */
[----:B------:R-:W0:Y:S01]  /*5670*/  MUFU.EX2 R89, R89 ;  /* 0x0000005900597308 */ /* 0x000e220000000800 */
[----:B------:R-:W-:Y:S01]  /*5680*/  FMUL R46, R46, 1.4426950216293334961 ;  /* 0x3fb8aa3b2e2e7820 */ /* 0x000fe20000400000 */
[----:B-1----:R-:W-:Y:S01]  /*5690*/  FADD R95, R86, R87 ;  /* 0x00000057565f7221 */ /* 0x002fe20000000000 */
[----:B------:R-:W-:Y:S01]  /*56a0*/  FADD R99, R62, R99 ;  /* 0x000000633e637221 */ /* 0x000fe20000000000 */
[--C-:B------:R-:W-:Y:S01]  /*56b0*/  FFMA R98, R98, UR14, -R49.reuse ;  /* 0x0000000e62627c23 */ /* 0x100fe20008000831 */
[--C-:B------:R-:W-:Y:S01]  /*56c0*/  FFMA R101, R101, UR14, -R50.reuse ;  /* 0x0000000e65657c23 */ /* 0x100fe20008000832 */
[--C-:B------:R-:W-:Y:S01]  /*56d0*/  FFMA R106, R106, UR14, -R49.reuse ;  /* 0x0000000e6a6a7c23 */ /* 0x100fe20008000831 */
[--C-:B------:R-:W-:Y:S01]  /*56e0*/  FFMA R107, R107, UR14, -R49.reuse ;  /* 0x0000000e6b6b7c23 */ /* 0x100fe20008000831 */
[----:B------:R1:W-:Y:S01]  /*56f0*/  MUFU.EX2 R40, R113 ;  /* 0x0000007100287308 */ /* 0x0003e20000000800 */
[--C-:B------:R-:W-:Y:S01]  /*5700*/  FFMA R114, R114, UR14, -R49.reuse ;  /* 0x0000000e72727c23 */ /* 0x100fe20008000831 */
[--C-:B------:R-:W-:Y:S01]  /*5710*/  FFMA R128, R128, UR14, -R50.reuse ;  /* 0x0000000e80807c23 */ /* 0x100fe20008000832 */
[----:B------:R-:W-:Y:S01]  /*5720*/  FFMA R115, R115, UR14, -R49 ;  /* 0x0000000e73737c23 */ /* 0x000fe20008000831 */
[----:B------:R-:W-:Y:S01]  /*5730*/  FFMA R129, R129, UR14, -R50 ;  /* 0x0000000e81817c23 */ /* 0x000fe20008000832 */
[----:B------:R-:W2:Y:S03]  /*5740*/  LDL R130, [R1+0xcc] ;  /* 0x0000cc0001827983 */ /* 0x000ea60000100800 */
[----:B------:R-:W4:Y:S01]  /*5750*/  MUFU.EX2 R90, R90 ;  /* 0x0000005a005a7308 */ /* 0x000f220000000800 */
[----:B------:R-:W-:Y:S01]  /*5760*/  FMUL R47, R47, 1.4426950216293334961 ;  /* 0x3fb8aa3b2f2f7820 */ /* 0x000fe20000400000 */
[----:B------:R-:W-:Y:S01]  /*5770*/  FADD R95, R88, R95 ;  /* 0x0000005f585f7221 */ /* 0x000fe20000000000 */
[----:B------:R-:W-:Y:S01]  /*5780*/  FADD R99, R63, R99 ;  /* 0x000000633f637221 */ /* 0x000fe20000000000 */
[----:B------:R-:W-:Y:S01]  /*5790*/  FMUL R83, R109, 1.4426950216293334961 ;  /* 0x3fb8aa3b6d537820 */ /* 0x000fe20000400000 */
[----:B------:R-:W2:Y:S03]  /*57a0*/  LDL R131, [R1+0xbc] ;  /* 0x0000bc0001837983 */ /* 0x000ea60000100800 */
[----:B------:R-:W5:Y:S01]  /*57b0*/  MUFU.EX2 R92, R92 ;  /* 0x0000005c005c7308 */ /* 0x000f620000000800 */
[----:B0-----:R-:W-:Y:S01]  /*57c0*/  FADD R95, R89, R95 ;  /* 0x0000005f595f7221 */ /* 0x001fe20000000000 */
[----:B------:R-:W-:Y:S01]  /*57d0*/  FADD R99, R72, R99 ;  /* 0x0000006348637221 */ /* 0x000fe20000000000 */
[----:B------:R-:W-:Y:S01]  /*57e0*/  FMUL R43, R80, 1.4426950216293334961 ;  /* 0x3fb8aa3b502b7820 */ /* 0x000fe20000400000 */
[----:B-1----:R-:W2:Y:S04]  /*57f0*/  LDL R113, [R1+0x4c] ;  /* 0x00004c0001717983 */ /* 0x002ea80000100800 */
[----:B------:R-:W0:Y:S01]  /*5800*/  MUFU.EX2 R102, R46 ;  /* 0x0000002e00667308 */ /* 0x000e220000000800 */
[----:B----4-:R-:W-:Y:S01]  /*5810*/  FADD R95, R90, R95 ;  /* 0x0000005f5a5f7221 */ /* 0x010fe20000000000 */
[----:B------:R-:W-:Y:S01]  /*5820*/  FADD R99, R40, R99 ;  /* 0x0000006328637221 */ /* 0x000fe20000000000 */
[----:B------:R-:W-:-:S05]  /*5830*/  FMUL R82, R108, 1.4426950216293334961 ;  /* 0x3fb8aa3b6c527820 */ /* 0x000fca0000400000 */
[----:B------:R-:W1:Y:S01]  /*5840*/  MUFU.EX2 R116, R47 ;  /* 0x0000002f00747308 */ /* 0x000e620000000800 */
[----:B-----5:R-:W-:Y:S01]  /*5850*/  FADD R95, R92, R95 ;  /* 0x0000005f5c5f7221 */ /* 0x020fe20000000000 */
[----:B------:R-:W-:Y:S01]  /*5860*/  FADD R99, R41, R99 ;  /* 0x0000006329637221 */ /* 0x000fe20000000000 */
[----:B------:R-:W-:Y:S01]  /*5870*/  FMUL R80, R100, 1.4426950216293334961 ;  /* 0x3fb8aa3b64507820 */ /* 0x000fe20000400000 */
[----:B------:R-:W4:Y:S02]  /*5880*/  LDL R109, [R1+0x58] ;  /* 0x00005800016d7983 */ /* 0x000f240000100800 */
[----:B------:R-:W-:Y:S02]  /*5890*/  FADD R99, R73, R99 ;  /* 0x0000006349637221 */ /* 0x000fe40000000000 */
[----:B------:R-:W5:Y:S01]  /*58a0*/  LDL R108, [R1+0x6c] ;  /* 0x00006c00016c7983 */ /* 0x000f620000100800 */
[----:B0-----:R-:W-:-:S03]  /*58b0*/  FADD R95, R102, R95 ;  /* 0x0000005f665f7221 */ /* 0x001fc60000000000 */
[----:B------:R-:W0:Y:S01]  /*58c0*/  SHFL.BFLY PT, R100, R99, 0x2, 0x1f ;  /* 0x0c401f0063647f89 */ /* 0x000e2200000e0000 */
[----:B-1----:R-:W-:-:S05]  /*58d0*/  FADD R95, R116, R95 ;  /* 0x0000005f745f7221 */ /* 0x002fca0000000000 */
[----:B------:R-:W1:Y:S01]  /*58e0*/  SHFL.BFLY PT, R47, R95, 0x2, 0x1f ;  /* 0x0c401f005f2f7f89 */ /* 0x000e6200000e0000 */
[----:B0-----:R-:W-:Y:S01]  /*58f0*/  FADD R100, R99, R100 ;  /* 0x0000006463647221 */ /* 0x001fe20000000000 */
[----:B-1----:R-:W-:-:S04]  /*5900*/  FADD R47, R95, R47 ;  /* 0x0000002f5f2f7221 */ /* 0x002fc80000000000 */
[----:B------:R-:W0:Y:S02]  /*5910*/  SHFL.BFLY PT, R95, R100, 0x1, 0x1f ;  /* 0x0c201f00645f7f89 */ /* 0x000e2400000e0000 */
[----:B0-----:R-:W-:Y:S01]  /*5920*/  FADD R95, R100, R95 ;  /* 0x0000005f645f7221 */ /* 0x001fe20000000000 */
[----:B------:R-:W-:Y:S06]  /*5930*/  BAR.SYNC.DEFER_BLOCKING 0x0 ;  /* 0x0000000000007b1d */ /* 0x000fec0000010000 */
[----:B------:R-:W2:Y:S01]  /*5940*/  LDL R100, [R1+0x50] ;  /* 0x0000500001647983 */ /* 0x000ea20000100800 */
[----:B------:R-:W-:Y:S01]  /*5950*/  FMUL R74, R98, 1.4426950216293334961 ;  /* 0x3fb8aa3b624a7820 */ /* 0x000fe20000400000 */
[----:B------:R-:W-:Y:S01]  /*5960*/  FMUL R81, R101, 1.4426950216293334961 ;  /* 0x3fb8aa3b65517820 */ /* 0x000fe20000400000 */
[----:B------:R-:W-:Y:S01]  /*5970*/  FMUL R76, R106, 1.4426950216293334961 ;  /* 0x3fb8aa3b6a4c7820 */ /* 0x000fe20000400000 */
[----:B------:R-:W-:Y:S01]  /*5980*/  MUFU.EX2 R75, R75 ;  /* 0x0000004b004b7308 */ /* 0x000fe20000000800 */
[----:B------:R-:W-:Y:S01]  /*5990*/  FMUL R77, R107, 1.4426950216293334961 ;  /* 0x3fb8aa3b6b4d7820 */ /* 0x000fe20000400000 */
[----:B------:R-:W-:-:S06]  /*59a0*/  FMUL R78, R114, 1.4426950216293334961 ;  /* 0x3fb8aa3b724e7820 */ /* 0x000fcc0000400000 */
[----:B------:R-:W0:Y:S01]  /*59b0*/  MUFU.EX2 R74, R74 ;  /* 0x0000004a004a7308 */ /* 0x000e220000000800 */
[----:B------:R-:W-:-:S07]  /*59c0*/  FMUL R84, R128, 1.4426950216293334961 ;  /* 0x3fb8aa3b80547820 */ /* 0x000fce0000400000 */
[----:B------:R-:W-:Y:S08]  /*59d0*/  MUFU.EX2 R80, R80 ;  /* 0x0000005000507308 */ /* 0x000ff00000000800 */
[----:B------:R-:W-:Y:S08]  /*59e0*/  MUFU.EX2 R82, R82 ;  /* 0x0000005200527308 */ /* 0x000ff00000000800 */
[----:B------:R-:W1:Y:S08]  /*59f0*/  MUFU.EX2 R81, R81 ;  /* 0x0000005100517308 */ /* 0x000e700000000800 */
[----:B------:R-:W0:Y:S01]  /*5a00*/  MUFU.EX2 R76, R76 ;  /* 0x0000004c004c7308 */ /* 0x000e220000000800 */
[----:B------:R-:W-:Y:S01]  /*5a10*/  FMUL R115, R115, 1.4426950216293334961 ;  /* 0x3fb8aa3b73737820 */ /* 0x000fe20000400000 */
[----:B------:R-:W-:-:S06]  /*5a20*/  FMUL R129, R129, 1.4426950216293334961 ;  /* 0x3fb8aa3b81817820 */ /* 0x000fcc0000400000 */
[----:B------:R-:W1:Y:S08]  /*5a30*/  MUFU.EX2 R77, R77 ;  /* 0x0000004d004d7308 */ /* 0x000e700000000800 */
[----:B------:R-:W1:Y:S01]  /*5a40*/  MUFU.EX2 R83, R83 ;  /* 0x0000005300537308 */ /* 0x000e620000000800 */
[----:B0-----:R-:W-:Y:S01]  /*5a50*/  FADD R97, R74, R75 ;  /* 0x0000004b4a617221 */ /* 0x001fe20000000000 */
[----:B-1----:R-:W-:Y:S01]  /*5a60*/  FADD R96, R80, R81 ;  /* 0x0000005150607221 */ /* 0x002fe20000000000 */
[----:B------:R-:W-:-:S05]  /*5a70*/  FMUL R79, R79, 1.4426950216293334961 ;  /* 0x3fb8aa3b4f4f7820 */ /* 0x000fca0000400000 */
[----:B------:R-:W-:Y:S08]  /*5a80*/  MUFU.EX2 R43, R43 ;  /* 0x0000002b002b7308 */ /* 0x000ff00000000800 */
[----:B------:R-:W-:Y:S01]  /*5a90*/  MUFU.EX2 R85, R85 ;  /* 0x0000005500557308 */ /* 0x000fe20000000800 */
[----:B------:R-:W0:Y:S04]  /*5aa0*/  SHFL.BFLY PT, R99, R47, 0x1, 0x1f ;  /* 0x0c201f002f637f89 */ /* 0x000e2800000e0000 */
[----:B------:R-:W-:Y:S03]  /*5ab0*/  @!P0 STS [R94], R95 ;  /* 0x0000005f5e008388 */ /* 0x000fe60000000800 */
[----:B------:R-:W1:Y:S01]  /*5ac0*/  MUFU.EX2 R78, R78 ;  /* 0x0000004e004e7308 */ /* 0x000e620000000800 */
[----:B------:R-:W-:Y:S01]  /*5ad0*/  SHF.R.U32.HI R101, RZ, 0x1, R206 ;  /* 0x00000001ff657819 */ /* 0x000fe200000116ce */
[----:B------:R-:W4:Y:S06]  /*5ae0*/  LDL R128, [R1+0xb0] ;  /* 0x0000b00001807983 */ /* 0x000f2c0000100800 */
[----:B------:R-:W0:Y:S01]  /*5af0*/  MUFU.EX2 R84, R84 ;  /* 0x0000005400547308 */ /* 0x000e220000000800 */
[----:B------:R-:W-:Y:S01]  /*5b00*/  FADD R97, R76, R97 ;  /* 0x000000614c617221 */ /* 0x000fe20000000000 */
[----:B------:R-:W-:-:S06]  /*5b10*/  FADD R96, R82, R96 ;  /* 0x0000006052607221 */ /* 0x000fcc0000000000 */
[----:B------:R-:W0:Y:S08]  /*5b20*/  MUFU.EX2 R42, R115 ;  /* 0x00000073002a7308 */ /* 0x000e300000000800 */
[----:B------:R0:W0:Y:S01]  /*5b30*/  MUFU.EX2 R44, R129 ;  /* 0x00000081002c7308 */ /* 0x0000220000000800 */
[----:B------:R-:W-:Y:S01]  /*5b40*/  FADD R97, R77, R97 ;  /* 0x000000614d617221 */ /* 0x000fe20000000000 */
[----:B------:R-:W-:-:S06]  /*5b50*/  FADD R96, R83, R96 ;  /* 0x0000006053607221 */ /* 0x000fcc0000000000 */
[----:B------:R-:W0:Y:S01]  /*5b60*/  MUFU.EX2 R79, R79 ;  /* 0x0000004f004f7308 */ /* 0x000e220000000800 */
[----:B-1----:R-:W-:Y:S01]  /*5b70*/  FADD R97, R78, R97 ;  /* 0x000000614e617221 */ /* 0x002fe20000000000 */
[----:B0-----:R-:W-:Y:S01]  /*5b80*/  FADD R96, R84, R96 ;  /* 0x0000006054607221 */ /* 0x001fe20000000000 */
[----:B------:R-:W-:Y:S01]  /*5b90*/  FADD R99, R47, R99 ;  /* 0x000000632f637221 */ /* 0x000fe20000000000 */
[----:B------:R-:W5:Y:S01]  /*5ba0*/  LDL R129, [R1+0xb8] ;  /* 0x0000b80001817983 */ /* 0x000f620000100800 */
[----:B------:R-:W-:Y:S01]  /*5bb0*/  FADD R97, R42, R97 ;  /* 0x000000612a617221 */ /* 0x000fe20000000000 */
[----:B------:R-:W-:-:S03]  /*5bc0*/  FADD R96, R44, R96 ;  /* 0x000000602c607221 */ /* 0x000fc60000000000 */
[----:B------:R-:W-:Y:S01]  /*5bd0*/  FADD R97, R43, R97 ;  /* 0x000000612b617221 */ /* 0x000fe20000000000 */
[----:B------:R-:W-:-:S03]  /*5be0*/  FADD R96, R45, R96 ;  /* 0x000000602d607221 */ /* 0x000fc60000000000 */
[----:B------:R-:W-:Y:S01]  /*5bf0*/  FADD R97, R79, R97 ;  /* 0x000000614f617221 */ /* 0x000fe20000000000 */
[----:B------:R-:W-:-:S04]  /*5c00*/  FADD R96, R85, R96 ;  /* 0x0000006055607221 */ /* 0x000fc80000000000 */
[----:B------:R-:W0:Y:S04]  /*5c10*/  SHFL.BFLY PT, R98, R97, 0x2, 0x1f ;  /* 0x0c401f0061627f89 */ /* 0x000e2800000e0000 */
[----:B------:R-:W1:Y:S01]  /*5c20*/  SHFL.BFLY PT, R46, R96, 0x2, 0x1f ;  /* 0x0c401f00602e7f89 */ /* 0x000e6200000e0000 */
[----:B0-----:R-:W-:Y:S01]  /*5c30*/  FADD R98, R97, R98 ;  /* 0x0000006261627221 */ /* 0x001fe20000000000 */
[----:B-1----:R-:W-:-:S04]  /*5c40*/  FADD R46, R96, R46 ;  /* 0x0000002e602e7221 */ /* 0x002fc80000000000 */
[----:B------:R-:W0:Y:S04]  /*5c50*/  SHFL.BFLY PT, R96, R98, 0x1, 0x1f ;  /* 0x0c201f0062607f89 */ /* 0x000e2800000e0000 */
[----:B------:R-:W1:Y:S04]  /*5c60*/  SHFL.BFLY PT, R97, R46, 0x1, 0x1f ;  /* 0x0c201f002e617f89 */ /* 0x000e6800000e0000 */
[----:B------:R-:W-:Y:S01]  /*5c70*/  @!P0 STS [R94+0x180], R99 ;  /* 0x000180635e008388 */ /* 0x000fe20000000800 */
[----:B0-----:R-:W-:Y:S01]  /*5c80*/  FADD R96, R98, R96 ;  /* 0x0000006062607221 */ /* 0x001fe20000000000 */
[----:B-1----:R-:W-:-:S04]  /*5c90*/  FADD R97, R46, R97 ;  /* 0x000000612e617221 */ /* 0x002fc80000000000 */
[----:B------:R-:W-:Y:S04]  /*5ca0*/  @!P0 STS [R94+0x80], R96 ;  /* 0x000080605e008388 */ /* 0x000fe80000000800 */
[----:B------:R-:W-:Y:S01]  /*5cb0*/  @!P0 STS [R94+0x100], R97 ;  /* 0x000100615e008388 */ /* 0x000fe20000000800 */
[----:B------:R-:W-:Y:S06]  /*5cc0*/  BAR.SYNC.DEFER_BLOCKING 0x0 ;  /* 0x0000000000007b1d */ /* 0x000fec0000010000 */
[----:B------:R-:W0:Y:S04]  /*5cd0*/  LDS R95, [R91] ;  /* 0x000000005b5f7984 */ /* 0x000e280000000800 */
[----:B0-----:R-:W0:Y:S02]  /*5ce0*/  SHFL.BFLY PT, R46, R95, 0x2, 0x1f ;  /* 0x0c401f005f2e7f89 */ /* 0x001e2400000e0000 */
[----:B0-----:R-:W-:-:S05]  /*5cf0*/  FADD R95, R95, R46 ;  /* 0x0000002e5f5f7221 */ /* 0x001fca0000000000 */
[----:B------:R-:W0:Y:S01]  /*5d00*/  SHFL.BFLY PT, R46, R95, 0x1, 0x1f ;  /* 0x0c201f005f2e7f89 */ /* 0x000e2200000e0000 */
[----:B------:R-:W-:Y:S02]  /*5d10*/  LOP3.LUT R47, R188, 0x10, RZ, 0xc0, !PT ;  /* 0x00000010bc2f7812 */ /* 0x000fe400078ec0ff */
[----:B------:R-:W-:Y:S01]  /*5d20*/  IADD3 R94, P2, PT, R228, UR5, RZ ;  /* 0x00000005e45e7c10 */ /* 0x000fe2000ff5e0ff */
[----:B------:R-:W-:Y:S01]  /*5d30*/  IMAD.SHL.U32 R103, R192, 0x10, RZ ;  /* 0x00000010c0677824 */ /* 0x000fe200078e00ff */
[----:B------:R-:W5:Y:S01]  /*5d40*/  LDL R228, [R1+0x17c] ;  /* 0x00017c0001e47983 */ /* 0x000f620000100800 */
[----:B0-----:R-:W-:-:S05]  /*5d50*/  FADD R95, R95, R46 ;  /* 0x0000002e5f5f7221 */ /* 0x001fca0000000000 */
[----:B------:R0:W-:Y:S01]  /*5d60*/  @!P0 STS [R91], R95 ;  /* 0x0000005f5b008388 */ /* 0x0001e20000000800 */
[----:B------:R-:W-:Y:S01]  /*5d70*/  IADD3 R46, P1, PT, R2, UR5, RZ ;  /* 0x00000005022e7c10 */ /* 0x000fe2000ff3e0ff */
[----:B------:R-:W-:-:S03]  /*5d80*/  IMAD R101, R47, 0x4, R101 ;  /* 0x000000042f657824 */ /* 0x000fc600078e0265 */
[----:B------:R-:W-:Y:S01]  /*5d90*/  IADD3.X R47, PT, PT, R33, UR8, RZ, P1, !PT ;  /* 0x00000008212f7c10 */ /* 0x000fe20008ffe4ff */
[----:B------:R-:W-:Y:S01]  /*5da0*/  BAR.SYNC.DEFER_BLOCKING 0x0 ;  /* 0x0000000000007b1d */ /* 0x000fe20000010000 */
[----:B------:R-:W-:Y:S02]  /*5db0*/  IADD3 R98, P1, PT, R226, UR5, RZ ;  /* 0x00000005e2627c10 */ /* 0x000fe4000ff3e0ff */
[----:B0-----:R-:W-:Y:S02]  /*5dc0*/  IADD3.X R95, PT, PT, R224, UR8, RZ, P2, !PT ;  /* 0x00000008e05f7c10 */ /* 0x001fe400097fe4ff */
[----:B------:R-:W-:Y:S02]  /*5dd0*/  IADD3.X R99, PT, PT, R220, UR8, RZ, P1, !PT ;  /* 0x00000008dc637c10 */ /* 0x000fe40008ffe4ff */
[----:B------:R-:W-:Y:S01]  /*5de0*/  IADD3 R104, P2, PT, R222, UR5, RZ ;  /* 0x00000005de687c10 */ /* 0x000fe2000ff5e0ff */
[----:B------:R-:W-:Y:S02]  /*5df0*/  IMAD R114, R192, 0x4, R206 ;  /* 0x00000004c0727824 */ /* 0x000fe400078e02ce */
[----:B------:R-:W-:Y:S01]  /*5e00*/  IMAD.SHL.U32 R115, R188, 0x20, RZ ;  /* 0x00000020bc737824 */ /* 0x000fe200078e00ff */
[----:B------:R-:W-:Y:S01]  /*5e10*/  IADD3.X R105, PT, PT, R216, UR8, RZ, P2, !PT ;  /* 0x00000008d8697c10 */ /* 0x000fe200097fe4ff */
[----:B------:R-:W5:Y:S01]  /*5e20*/  LDL R192, [R1+0xe4] ;  /* 0x0000e40001c07983 */ /* 0x000f620000100800 */
[----:B------:R-:W-:-:S03]  /*5e30*/  LOP3.LUT R103, R103, 0x30, R194, 0x78, !PT ;  /* 0x0000003067677812 */ /* 0x000fc600078e78c2 */
[----:B------:R-:W5:Y:S04]  /*5e40*/  LDL R226, [R1+0x12c] ;  /* 0x00012c0001e27983 */ /* 0x000f680000100800 */
[----:B------:R-:W5:Y:S04]  /*5e50*/  LDL R224, [R1+0x128] ;  /* 0x0001280001e07983 */ /* 0x000f680000100800 */
[----:B------:R0:W5:Y:S04]  /*5e60*/  LDG.E.U8 R97, desc[UR12][R94.64] ;  /* 0x0000000c5e617981 */ /* 0x000168000c1e1100 */
[----:B------:R1:W5:Y:S04]  /*5e70*/  LDG.E.U8 R96, desc[UR12][R98.64] ;  /* 0x0000000c62607981 */ /* 0x000368000c1e1100 */
[----:B------:R-:W5:Y:S01]  /*5e80*/  LDG.E.U8 R46, desc[UR12][R46.64] ;  /* 0x0000000c2e2e7981 */ /* 0x000f62000c1e1100 */
[----:B0-----:R-:W-:-:S03]  /*5e90*/  IADD3 R94, P1, PT, R218, UR5, RZ ;  /* 0x00000005da5e7c10 */ /* 0x001fc6000ff3e0ff */
[----:B------:R0:W5:Y:S01]  /*5ea0*/  LDG.E.U8 R91, desc[UR12][R104.64] ;  /* 0x0000000c685b7981 */ /* 0x000162000c1e1100 */
[----:B------:R-:W-:Y:S02]  /*5eb0*/  IADD3.X R95, PT, PT, R212, UR8, RZ, P1, !PT ;  /* 0x00000008d45f7c10 */ /* 0x000fe40008ffe4ff */
[----:B-1----:R-:W-:Y:S01]  /*5ec0*/  IADD3 R98, P2, PT, R214, UR5, RZ ;  /* 0x00000005d6627c10 */ /* 0x002fe2000ff5e0ff */
[----:B------:R-:W5:Y:S01]  /*5ed0*/  LDL R206, [R1+0x114] ;  /* 0x0001140001ce7983 */ /* 0x000f620000100800 */
[----:B------:R-:W-:Y:S02]  /*5ee0*/  IADD3 R106, P1, PT, R210, UR5, RZ ;  /* 0x00000005d26a7c10 */ /* 0x000fe4000ff3e0ff */
[----:B------:R-:W-:Y:S01]  /*5ef0*/  IADD3.X R99, PT, PT, R208, UR8, RZ, P2, !PT ;  /* 0x00000008d0637c10 */ /* 0x000fe200097fe4ff */
[----:B------:R1:W5:Y:S01]  /*5f00*/  LDG.E.U8 R47, desc[UR12][R94.64] ;  /* 0x0000000c5e2f7981 */ /* 0x000362000c1e1100 */
[----:B--2---:R-:W-:Y:S02]  /*5f10*/  IADD3.X R107, PT, PT, R111, UR8, RZ, P1, !PT ;  /* 0x000000086f6b7c10 */ /* 0x004fe40008ffe4ff */
[----:B0-----:R-:W-:Y:S01]  /*5f20*/  IADD3 R104, P1, PT, R118, UR5, RZ ;  /* 0x0000000576687c10 */ /* 0x001fe2000ff3e0ff */
[----:B------:R-:W2:Y:S04]  /*5f30*/  LDL R111, [R1+0x78] ;  /* 0x00007800016f7983 */ /* 0x000ea80000100800 */
[----:B------:R-:W2:Y:S01]  /*5f40*/  LDG.E.U8 R99, desc[UR12][R98.64] ;  /* 0x0000000c62637981 */ /* 0x000ea2000c1e1100 */
[----:B-1----:R-:W-:-:S03]  /*5f50*/  IADD3 R94, P2, PT, R113, UR5, RZ ;  /* 0x00000005715e7c10 */ /* 0x002fc6000ff5e0ff */
[----:B------:R-:W2:Y:S01]  /*5f60*/  LDL R113, [R1+0x84] ;  /* 0x0000840001717983 */ /* 0x000ea20000100800 */
[----:B---3--:R-:W-:Y:S02]  /*5f70*/  IADD3.X R95, PT, PT, R112, UR8, RZ, P2, !PT ;  /* 0x00000008705f7c10 */ /* 0x008fe400097fe4ff */
[----:B------:R-:W-:Y:S01]  /*5f80*/  IADD3.X R105, PT, PT, R100, UR8, RZ, P1, !PT ;  /* 0x0000000864697c10 */ /* 0x000fe20008ffe4ff */
[----:B------:R-:W3:Y:S04]  /*5f90*/  LDL R112, [R1+0x94] ;  /* 0x0000940001707983 */ /* 0x000ee80000100800 */
[----:B------:R0:W3:Y:S04]  /*5fa0*/  LDG.E.U8 R98, desc[UR12][R106.64] ;  /* 0x0000000c6a627981 */ /* 0x0000e8000c1e1100 */
[----:B------:R1:W3:Y:S01]  /*5fb0*/  LDG.E.U8 R100, desc[UR12][R94.64] ;  /* 0x0000000c5e647981 */ /* 0x0002e2000c1e1100 */
[----:B------:R-:W-:-:S02]  /*5fc0*/  LOP3.LUT R188, R188, 0xf, RZ, 0xc0, !PT ;  /* 0x0000000fbcbc7812 */ /* 0x000fc400078ec0ff */
[----:B------:R-:W-:Y:S01]  /*5fd0*/  LOP3.LUT R115, R115, 0x60, RZ, 0xc0, !PT ;  /* 0x0000006073737812 */ /* 0x000fe200078ec0ff */
[----:B------:R-:W3:Y:S01]  /*5fe0*/  LDL R214, [R1+0x10c] ;  /* 0x00010c0001d67983 */ /* 0x000ee20000100800 */
[----:B0-----:R-:W-:-:S03]  /*5ff0*/  IADD3 R106, P2, PT, R110, UR5, RZ ;  /* 0x000000056e6a7c10 */ /* 0x001fc6000ff5e0ff */
[----:B------:R-:W3:Y:S01]  /*6000*/  LDL R110, [R1+0x88] ;  /* 0x00008800016e7983 */ /* 0x000ee20000100800 */
[----:B-1----:R-:W-:Y:S02]  /*6010*/  IADD3 R94, P1, PT, R117, UR5, RZ ;  /* 0x00000005755e7c10 */ /* 0x002fe4000ff3e0ff */
[----:B----4-:R-:W-:Y:S01]  /*6020*/  IADD3.X R107, PT, PT, R109, UR8, RZ, P2, !PT ;  /* 0x000000086d6b7c10 */ /* 0x010fe200097fe4ff */
[----:B------:R5:W4:Y:S01]  /*6030*/  LDG.E.U8 R117, desc[UR12][R104.64] ;  /* 0x0000000c68757981 */ /* 0x000b22000c1e1100 */
[----:B------:R-:W-:-:S03]  /*6040*/  IADD3.X R95, PT, PT, R37, UR8, RZ, P1, !PT ;  /* 0x00000008255f7c10 */ /* 0x000fc60008ffe4ff */
[----:B------:R-:W4:Y:S04]  /*6050*/  LDL R37, [R1+0xa4] ;  /* 0x0000a40001257983 */ /* 0x000f280000100800 */
[----:B------:R-:W4:Y:S01]  /*6060*/  LDL R109, [R1+0x9c] ;  /* 0x00009c00016d7983 */ /* 0x000f220000100800 */
[----:B-----5:R-:W-:-:S03]  /*6070*/  IADD3 R104, P2, PT, R108, UR5, RZ ;  /* 0x000000056c687c10 */ /* 0x020fc6000ff5e0ff */
[----:B------:R-:W5:Y:S01]  /*6080*/  LDL R108, [R1+0x90] ;  /* 0x00009000016c7983 */ /* 0x000f620000100800 */
[----:B------:R-:W-:-:S03]  /*6090*/  IADD3.X R105, PT, PT, R119, UR8, RZ, P2, !PT ;  /* 0x0000000877697c10 */ /* 0x000fc600097fe4ff */
[----:B------:R0:W4:Y:S04]  /*60a0*/  LDG.E.U8 R118, desc[UR12][R106.64] ;  /* 0x0000000c6a767981 */ /* 0x000128000c1e1100 */
[----:B------:R1:W4:Y:S04]  /*60b0*/  LDG.E.U8 R119, desc[UR12][R94.64] ;  /* 0x0000000c5e777981 */ /* 0x000328000c1e1100 */
[----:B------:R-:W4:Y:S01]  /*60c0*/  LDL R208, [R1+0x110] ;  /* 0x0001100001d07983 */ /* 0x000f220000100800 */
[----:B0-----:R-:W-:-:S03]  /*60d0*/  IADD3 R106, P1, PT, R124, UR5, RZ ;  /* 0x000000057c6a7c10 */ /* 0x001fc6000ff3e0ff */
[----:B------:R-:W4:Y:S01]  /*60e0*/  LDL R194, [R1+0x120] ;  /* 0x0001200001c27983 */ /* 0x000f220000100800 */
[----:B-1----:R-:W-:Y:S02]  /*60f0*/  IADD3 R94, P2, PT, R121, UR5, RZ ;  /* 0x00000005795e7c10 */ /* 0x002fe4000ff5e0ff */
[----:B------:R-:W-:Y:S01]  /*6100*/  IADD3.X R107, PT, PT, R120, UR8, RZ, P1, !PT ;  /* 0x00000008786b7c10 */ /* 0x000fe20008ffe4ff */
[----:B------:R-:W4:Y:S04]  /*6110*/  LDL R210, [R1+0x13c] ;  /* 0x00013c0001d27983 */ /* 0x000f280000100800 */
[----:B------:R-:W4:Y:S04]  /*6120*/  LDG.E.U8 R120, desc[UR12][R104.64] ;  /* 0x0000000c68787981 */ /* 0x000f28000c1e1100 */
[----:B------:R0:W4:Y:S04]  /*6130*/  LDG.E.U8 R121, desc[UR12][R106.64] ;  /* 0x0000000c6a797981 */ /* 0x000128000c1e1100 */
[----:B------:R-:W4:Y:S04]  /*6140*/  LDL R212, [R1+0x138] ;  /* 0x0001380001d47983 */ /* 0x000f280000100800 */
[----:B------:R-:W4:Y:S04]  /*6150*/  LDL R222, [R1+0x130] ;  /* 0x0001300001de7983 */ /* 0x000f280000100800 */
[----:B------:R-:W4:Y:S04]  /*6160*/  LDL R218, [R1+0x144] ;  /* 0x0001440001da7983 */ /* 0x000f280000100800 */
[----:B------:R-:W4:Y:S04]  /*6170*/  LDL R216, [R1+0x140] ;  /* 0x0001400001d87983 */ /* 0x000f280000100800 */
[----:B------:R-:W4:Y:S01]  /*6180*/  LDL R220, [R1+0x154] ;  /* 0x0001540001dc7983 */ /* 0x000f220000100800 */
[----:B--2---:R-:W-:-:S03]  /*6190*/  IADD3.X R95, PT, PT, R111, UR8, RZ, P2, !PT ;  /* 0x000000086f5f7c10 */ /* 0x004fc600097fe4ff */
[----:B------:R-:W2:Y:S01]  /*61a0*/  LDL R111, [R1+0xa8] ;  /* 0x0000a800016f7983 */ /* 0x000ea20000100800 */
[----:B0-----:R-:W-:Y:S02]  /*61b0*/  IADD3 R106, P2, PT, R123, UR5, RZ ;  /* 0x000000057b6a7c10 */ /* 0x001fe4000ff5e0ff */
[----:B------:R-:W-:Y:S02]  /*61c0*/  IADD3 R104, P1, PT, R113, UR5, RZ ;  /* 0x0000000571687c10 */ /* 0x000fe4000ff3e0ff */
[----:B------:R-:W2:Y:S02]  /*61d0*/  LDL R113, [R1+0xb4] ;  /* 0x0000b40001717983 */ /* 0x000ea40000100800 */
[----:B------:R-:W-:Y:S02]  /*61e0*/  IADD3.X R105, PT, PT, R122, UR8, RZ, P1, !PT ;  /* 0x000000087a697c10 */ /* 0x000fe40008ffe4ff */
[----:B------:R3:W2:Y:S04]  /*61f0*/  LDG.E.U8 R122, desc[UR12][R94.64] ;  /* 0x0000000c5e7a7981 */ /* 0x0006a8000c1e1100 */
[----:B------:R-:W2:Y:S01]  /*6200*/  LDG.E.U8 R123, desc[UR12][R104.64] ;  /* 0x0000000c687b7981 */ /* 0x000ea2000c1e1100 */
[----:B---3--:R-:W-:-:S03]  /*6210*/  IADD3 R94, P1, PT, R112, UR5, RZ ;  /* 0x00000005705e7c10 */ /* 0x008fc6000ff3e0ff */
[----:B------:R-:W3:Y:S01]  /*6220*/  LDL R112, [R1+0xc4] ;  /* 0x0000c40001707983 */ /* 0x000ee20000100800 */
[----:B------:R-:W-:-:S03]  /*6230*/  IADD3.X R107, PT, PT, R110, UR8, RZ, P2, !PT ;  /* 0x000000086e6b7c10 */ /* 0x000fc600097fe4ff */
[----:B------:R-:W3:Y:S04]  /*6240*/  LDL R110, [R1+0xc0] ;  /* 0x0000c000016e7983 */ /* 0x000ee80000100800 */
[----:B------:R4:W3:Y:S01]  /*6250*/  LDG.E.U8 R124, desc[UR12][R106.64] ;  /* 0x0000000c6a7c7981 */ /* 0x0008e2000c1e1100 */
[----:B-----5:R-:W-:Y:S02]  /*6260*/  IADD3.X R95, PT, PT, R108, UR8, RZ, P1, !PT ;  /* 0x000000086c5f7c10 */ /* 0x020fe40008ffe4ff */
[----:B----4-:R-:W-:Y:S01]  /*6270*/  IADD3 R106, P1, PT, R37, UR5, RZ ;  /* 0x00000005256a7c10 */ /* 0x010fe2000ff3e0ff */
[----:B------:R-:W4:Y:S04]  /*6280*/  LDL R108, [R1+0xdc] ;  /* 0x0000dc00016c7983 */ /* 0x000f280000100800 */
[----:B------:R-:W5:Y:S01]  /*6290*/  LDL R37, [R1+0xc8] ;  /* 0x0000c80001257983 */ /* 0x000f620000100800 */
[----:B------:R-:W-:-:S03]  /*62a0*/  IADD3 R104, P2, PT, R109, UR5, RZ ;  /* 0x000000056d687c10 */ /* 0x000fc6000ff5e0ff */
[----:B------:R-:W4:Y:S01]  /*62b0*/  LDL R109, [R1+0xd4] ;  /* 0x0000d400016d7983 */ /* 0x000f220000100800 */
[----:B------:R-:W-:Y:S02]  /*62c0*/  IADD3.X R105, PT, PT, R125, UR8, RZ, P2, !PT ;  /* 0x000000087d697c10 */ /* 0x000fe400097fe4ff */
[----:B------:R-:W-:Y:S01]  /*62d0*/  IADD3.X R107, PT, PT, R126, UR8, RZ, P1, !PT ;  /* 0x000000087e6b7c10 */ /* 0x000fe20008ffe4ff */
[----:B------:R0:W4:Y:S04]  /*62e0*/  LDG.E.U8 R125, desc[UR12][R94.64] ;  /* 0x0000000c5e7d7981 */ /* 0x000128000c1e1100 */
[----:B------:R-:W4:Y:S01]  /*62f0*/  LDG.E.U8 R126, desc[UR12][R104.64] ;  /* 0x0000000c687e7981 */ /* 0x000f22000c1e1100 */
[----:B0-----:R-:W-:-:S03]  /*6300*/  IADD3 R94, P2, PT, R127, UR5, RZ ;  /* 0x000000057f5e7c10 */ /* 0x001fc6000ff5e0ff */
[----:B------:R0:W4:Y:S01]  /*6310*/  LDG.E.U8 R127, desc[UR12][R106.64] ;  /* 0x0000000c6a7f7981 */ /* 0x000122000c1e1100 */
[----:B------:R-:W-:-:S03]  /*6320*/  IMAD R115, R188, 0x100, R115 ;  /* 0x00000100bc737824 */ /* 0x000fc600078e0273 */
[----:B------:R-:W4:Y:S01]  /*6330*/  LDL R188, [R1+0x104] ;  /* 0x0001040001bc7983 */ /* 0x000f220000100800 */
[----:B--2---:R-:W-:Y:S02]  /*6340*/  IADD3.X R95, PT, PT, R111, UR8, RZ, P2, !PT ;  /* 0x000000086f5f7c10 */ /* 0x004fe400097fe4ff */
[----:B0-----:R-:W-:Y:S01]  /*6350*/  IADD3 R106, P2, PT, R131, UR5, RZ ;  /* 0x00000005836a7c10 */ /* 0x001fe2000ff5e0ff */
[----:B------:R-:W2:Y:S01]  /*6360*/  LDL R111, [R1+0xe8] ;  /* 0x0000e800016f7983 */ /* 0x000ea20000100800 */
[----:B------:R-:W-:-:S03]  /*6370*/  IADD3 R104, P1, PT, R113, UR5, RZ ;  /* 0x0000000571687c10 */ /* 0x000fc6000ff3e0ff */
[----:B------:R-:W2:Y:S01]  /*6380*/  LDL R113, [R1+0xf4] ;  /* 0x0000f40001717983 */ /* 0x000ea20000100800 */
[----:B------:R-:W-:-:S03]  /*6390*/  IADD3.X R105, PT, PT, R128, UR8, RZ, P1, !PT ;  /* 0x0000000880697c10 */ /* 0x000fc60008ffe4ff */
[----:B------:R3:W2:Y:S01]  /*63a0*/  LDG.E.U8 R128, desc[UR12][R94.64] ;  /* 0x0000000c5e807981 */ /* 0x0006a2000c1e1100 */
[----:B------:R-:W-:-:S03]  /*63b0*/  IADD3.X R107, PT, PT, R129, UR8, RZ, P2, !PT ;  /* 0x00000008816b7c10 */ /* 0x000fc600097fe4ff */
[----:B------:R0:W2:Y:S01]  /*63c0*/  LDG.E.U8 R129, desc[UR12][R104.64] ;  /* 0x0000000c68817981 */ /* 0x0000a2000c1e1100 */
[----:B---3--:R-:W-:-:S03]  /*63d0*/  IADD3 R94, P1, PT, R112, UR5, RZ ;  /* 0x00000005705e7c10 */ /* 0x008fc6000ff3e0ff */
[----:B------:R-:W3:Y:S01]  /*63e0*/  LDL R112, [R1+0xfc] ;  /* 0x0000fc0001707983 */ /* 0x000ee20000100800 */
[----:B0-----:R-:W-:Y:S02]  /*63f0*/  IADD3 R104, P2, PT, R130, UR5, RZ ;  /* 0x0000000582687c10 */ /* 0x001fe4000ff5e0ff */
[----:B------:R-:W-:Y:S01]  /*6400*/  IADD3.X R95, PT, PT, R110, UR8, RZ, P1, !PT ;  /* 0x000000086e5f7c10 */ /* 0x000fe20008ffe4ff */
[----:B------:R4:W3:Y:S04]  /*6410*/  LDG.E.U8 R130, desc[UR12][R106.64] ;  /* 0x0000000c6a827981 */ /* 0x0008e8000c1e1100 */
[----:B------:R-:W3:Y:S04]  /*6420*/  LDL R110, [R1+0xf8] ;  /* 0x0000f800016e7983 */ /* 0x000ee80000100800 */
[----:B------:R0:W3:Y:S01]  /*6430*/  LDG.E.U8 R131, desc[UR12][R94.64] ;  /* 0x0000000c5e837981 */ /* 0x0000e2000c1e1100 */
[----:B-----5:R-:W-:-:S03]  /*6440*/  IADD3.X R105, PT, PT, R37, UR8, RZ, P2, !PT ;  /* 0x0000000825697c10 */ /* 0x020fc600097fe4ff */
[----:B------:R-:W5:Y:S01]  /*6450*/  LDL R37, [R1+0x100] ;  /* 0x0001000001257983 */ /* 0x000f620000100800 */
[----:B----4-:R-:W-:Y:S02]  /*6460*/  IADD3 R106, P1, PT, R109, UR5, RZ ;  /* 0x000000056d6a7c10 */ /* 0x010fe4000ff3e0ff */
[----:B0-----:R-:W-:Y:S02]  /*6470*/  IADD3 R94, P2, PT, R192, UR5, RZ ;  /* 0x00000005c05e7c10 */ /* 0x001fe4000ff5e0ff */
[----:B------:R-:W-:Y:S01]  /*6480*/  IADD3.X R107, PT, PT, R134, UR8, RZ, P1, !PT ;  /* 0x00000008866b7c10 */ /* 0x000fe20008ffe4ff */
[----:B------:R-:W4:Y:S01]  /*6490*/  LDL R192, [R1+0x118] ;  /* 0x0001180001c07983 */ /* 0x000f220000100800 */
[----:B------:R-:W-:Y:S02]  /*64a0*/  IADD3 R108, P3, PT, R108, UR5, RZ ;  /* 0x000000056c6c7c10 */ /* 0x000fe4000ff7e0ff */
[----:B------:R-:W-:Y:S02]  /*64b0*/  IADD3.X R95, PT, PT, R133, UR8, RZ, P2, !PT ;  /* 0x00000008855f7c10 */ /* 0x000fe400097fe4ff */
[----:B------:R0:W4:Y:S01]  /*64c0*/  LDG.E.U8 R133, desc[UR12][R106.64] ;  /* 0x0000000c6a857981 */ /* 0x000122000c1e1100 */
[----:B------:R-:W-:-:S03]  /*64d0*/  IADD3.X R109, PT, PT, R132, UR8, RZ, P3, !PT ;  /* 0x00000008846d7c10 */ /* 0x000fc60009ffe4ff */
[----:B------:R1:W4:Y:S04]  /*64e0*/  LDG.E.U8 R132, desc[UR12][R104.64] ;  /* 0x0000000c68847981 */ /* 0x000328000c1e1100 */
[----:B------:R-:W4:Y:S01]  /*64f0*/  LDG.E.U8 R134, desc[UR12][R108.64] ;  /* 0x0000000c6c867981 */ /* 0x000f22000c1e1100 */
[----:B0-----:R-:W-:-:S03]  /*6500*/  IADD3 R106, P1, PT, R135, UR5, RZ ;  /* 0x00000005876a7c10 */ /* 0x001fc6000ff3e0ff */
[----:B------:R0:W4:Y:S04]  /*6510*/  LDG.E.U8 R135, desc[UR12][R94.64] ;  /* 0x0000000c5e877981 */ /* 0x000128000c1e1100 */
[----:B-1----:R-:W-:Y:S04]  /*6520*/  LDS R104, [R93] ;  /* 0x000000005d687984 */ /* 0x002fe80000000800 */
[----:B------:R-:W1:Y:S01]  /*6530*/  LDS R105, [R93+0x80] ;  /* 0x000080005d697984 */ /* 0x000e620000000800 */
[----:B--2---:R-:W-:-:S03]  /*6540*/  IADD3.X R107, PT, PT, R111, UR8, RZ, P1, !PT ;  /* 0x000000086f6b7c10 */ /* 0x004fc60008ffe4ff */
[----:B------:R-:W2:Y:S01]  /*6550*/  LDL R111, [R1+0x11c] ;  /* 0x00011c00016f7983 */ /* 0x000ea20000100800 */
[----:B0-----:R-:W-:-:S03]  /*6560*/  IADD3 R94, P2, PT, R113, UR5, RZ ;  /* 0x00000005715e7c10 */ /* 0x001fc6000ff5e0ff */
[----:B------:R-:W2:Y:S01]  /*6570*/  LDL R113, [R1+0x108] ;  /* 0x0001080001717983 */ /* 0x000ea20000100800 */
[----:B------:R-:W-:-:S03]  /*6580*/  IADD3.X R95, PT, PT, R174, UR8, RZ, P2, !PT ;  /* 0x00000008ae5f7c10 */ /* 0x000fc600097fe4ff */
[----:B------:R0:W4:Y:S01]  /*6590*/  LDG.E.U8 R174, desc[UR12][R106.64] ;  /* 0x0000000c6aae7981 */ /* 0x000122000c1e1100 */
[----:B---3--:R-:W-:-:S03]  /*65a0*/  IADD3 R108, P1, PT, R112, UR5, RZ ;  /* 0x00000005706c7c10 */ /* 0x008fc6000ff3e0ff */
[----:B------:R-:W3:Y:S01]  /*65b0*/  LDL R112, [R1+0x124] ;  /* 0x0001240001707983 */ /* 0x000ee20000100800 */
[----:B0-----:R-:W-:-:S04]  /*65c0*/  IADD3 R106, P2, PT, R188, UR5, RZ ;  /* 0x00000005bc6a7c10 */ /* 0x001fc8000ff5e0ff */
[----:B-----5:R-:W-:Y:S02]  /*65d0*/  IADD3.X R107, PT, PT, R37, UR8, RZ, P2, !PT ;  /* 0x00000008256b7c10 */ /* 0x020fe400097fe4ff */
[----:B------:R-:W5:Y:S01]  /*65e0*/  LDL R37, [R1+0x134] ;  /* 0x0001340001257983 */ /* 0x000f620000100800 */
[----:B------:R-:W-:Y:S01]  /*65f0*/  IADD3.X R109, PT, PT, R110, UR8, RZ, P1, !PT ;  /* 0x000000086e6d7c10 */ /* 0x000fe20008ffe4ff */
[----:B------:R-:W-:Y:S02]  /*6600*/  FADD R110, -R48, R0 ;  /* 0x00000000306e7221 */ /* 0x000fe40000000100 */
[----:B------:R0:W4:Y:S04]  /*6610*/  LDG.E.U8 R0, desc[UR12][R94.64] ;  /* 0x0000000c5e007981 */ /* 0x000128000c1e1100 */
[----:B------:R-:W4:Y:S01]  /*6620*/  LDG.E.U8 R188, desc[UR12][R108.64] ;  /* 0x0000000c6cbc7981 */ /* 0x000f22000c1e1100 */
[----:B0-----:R-:W-:-:S03]  /*6630*/  FADD R95, -R49, R34 ;  /* 0x00000022315f7221 */ /* 0x001fc60000000100 */
[----:B------:R0:W4:Y:S02]  /*6640*/  LDG.E.U8 R34, desc[UR12][R106.64] ;  /* 0x0000000c6a227981 */ /* 0x000124000c1e1100 */
[----:B0-----:R-:W-:Y:S02]  /*6650*/  IADD3 R106, P1, PT, R214, UR5, RZ ;  /* 0x00000005d66a7c10 */ /* 0x001fe4000ff3e0ff */
[----:B------:R-:W4:Y:S01]  /*6660*/  LDL R214, [R1+0x14c] ;  /* 0x00014c0001d67983 */ /* 0x000f220000100800 */
[----:B------:R-:W-:-:S03]  /*6670*/  IADD3 R108, P2, PT, R206, UR5, RZ ;  /* 0x00000005ce6c7c10 */ /* 0x000fc6000ff5e0ff */
[----:B------:R-:W4:Y:S01]  /*6680*/  LDL R206, [R1+0x148] ;  /* 0x0001480001ce7983 */ /* 0x000f220000100800 */
[----:B------:R-:W-:-:S03]  /*6690*/  IADD3.X R109, PT, PT, R208, UR8, RZ, P2, !PT ;  /* 0x00000008d06d7c10 */ /* 0x000fc600097fe4ff */
[----:B------:R-:W4:Y:S01]  /*66a0*/  LDL R208, [R1+0x150] ;  /* 0x0001500001d07983 */ /* 0x000f220000100800 */
[----:B--2---:R-:W-:Y:S02]  /*66b0*/  IADD3.X R107, PT, PT, R113, UR8, RZ, P1, !PT ;  /* 0x00000008716b7c10 */ /* 0x004fe40008ffe4ff */
[----:B---3--:R-:W-:-:S04]  /*66c0*/  IADD3 R112, P1, PT, R112, UR5, RZ ;  /* 0x0000000570707c10 */ /* 0x008fc8000ff3e0ff */
[----:B------:R-:W-:Y:S02]  /*66d0*/  IADD3.X R113, PT, PT, R194, UR8, RZ, P1, !PT ;  /* 0x00000008c2717c10 */ /* 0x000fe40008ffe4ff */
[----:B------:R5:W2:Y:S01]  /*66e0*/  LDG.E.U8 R194, desc[UR12][R108.64] ;  /* 0x0000000c6cc27981 */ /* 0x000aa2000c1e1100 */
[----:B------:R-:W-:Y:S01]  /*66f0*/  FMUL R94, R110, 1.4426950216293334961 ;  /* 0x3fb8aa3b6e5e7820 */ /* 0x000fe20000400000 */
[----:B------:R-:W-:Y:S02]  /*6700*/  FMUL R95, R95, 1.4426950216293334961 ;  /* 0x3fb8aa3b5f5f7820 */ /* 0x000fe40000400000 */
[----:B------:R-:W3:Y:S01]  /*6710*/  LDG.E.U8 R112, desc[UR12][R112.64] ;  /* 0x0000000c70707981 */ /* 0x000ee2000c1e1100 */
[----:B-----5:R-:W-:-:S03]  /*6720*/  IADD3 R108, P2, PT, R37, UR5, RZ ;  /* 0x00000005256c7c10 */ /* 0x020fc6000ff5e0ff */
[----:B------:R-:W5:Y:S01]  /*6730*/  LDL R37, [R1+0x15c] ;  /* 0x00015c0001257983 */ /* 0x000f620000100800 */
[----:B------:R-:W-:Y:S01]  /*6740*/  MUFU.EX2 R94, R94 ;  /* 0x0000005e005e7308 */ /* 0x000fe20000000800 */
[----:B------:R-:W-:-:S07]  /*6750*/  IADD3 R110, P3, PT, R111, UR5, RZ ;  /* 0x000000056f6e7c10 */ /* 0x000fce000ff7e0ff */
[----:B------:R-:W1:Y:S01]  /*6760*/  MUFU.EX2 R95, R95 ;  /* 0x0000005f005f7308 */ /* 0x000e620000000800 */
[----:B----4-:R-:W-:Y:S02]  /*6770*/  IADD3.X R111, PT, PT, R192, UR8, RZ, P3, !PT ;  /* 0x00000008c06f7c10 */ /* 0x010fe40009ffe4ff */
[----:B------:R0:W4:Y:S01]  /*6780*/  LDG.E.U8 R192, desc[UR12][R106.64] ;  /* 0x0000000c6ac07981 */ /* 0x000122000c1e1100 */
[----:B------:R-:W-:-:S03]  /*6790*/  IADD3.X R109, PT, PT, R222, UR8, RZ, P2, !PT ;  /* 0x00000008de6d7c10 */ /* 0x000fc600097fe4ff */
[----:B------:R-:W2:Y:S04]  /*67a0*/  LDG.E.U8 R110, desc[UR12][R110.64] ;  /* 0x0000000c6e6e7981 */ /* 0x000ea8000c1e1100 */
[----:B------:R-:W2:Y:S01]  /*67b0*/  LDG.E.U8 R108, desc[UR12][R108.64] ;  /* 0x0000000c6c6c7981 */ /* 0x000ea2000c1e1100 */
[----:B0-----:R-:W-:-:S03]  /*67c0*/  IADD3 R106, P1, PT, R226, UR5, RZ ;  /* 0x00000005e26a7c10 */ /* 0x001fc6000ff3e0ff */
[----:B------:R-:W2:Y:S01]  /*67d0*/  LDL R222, [R1+0x18c] ;  /* 0x00018c0001de7983 */ /* 0x000ea20000100800 */
[----:B------:R-:W-:Y:S01]  /*67e0*/  IADD3.X R107, PT, PT, R224, UR8, RZ, P1, !PT ;  /* 0x00000008e06b7c10 */ /* 0x000fe20008ffe4ff */
[----:B-1----:R-:W-:Y:S01]  /*67f0*/  FFMA2 R138, R138.F32x2.HI_LO, R94.F32x2.HI_LO, R104.F32x2.HI_LO ;  /* 0x0000005e8a8a7249 */ /* 0x002fe20000000068 */
[----:B------:R-:W-:Y:S01]  /*6800*/  IADD3 R104, P1, PT, R210, UR5, RZ ;  /* 0x00000005d2687c10 */ /* 0x000fe2000ff3e0ff */
[----:B------:R-:W2:Y:S04]  /*6810*/  LDL R224, [R1+0x164] ;  /* 0x0001640001e07983 */ /* 0x000ea80000100800 */
[----:B------:R-:W2:Y:S01]  /*6820*/  LDL R210, [R1+0x158] ;  /* 0x0001580001d27983 */ /* 0x000ea20000100800 */
[----:B------:R-:W-:-:S03]  /*6830*/  IADD3.X R105, PT, PT, R212, UR8, RZ, P1, !PT ;  /* 0x00000008d4697c10 */ /* 0x000fc60008ffe4ff */
[----:B------:R-:W3:Y:S04]  /*6840*/  LDL R212, [R1+0x160] ;  /* 0x0001600001d47983 */ /* 0x000ee80000100800 */
[----:B------:R0:W3:Y:S04]  /*6850*/  LDG.E.U8 R109, desc[UR12][R104.64] ;  /* 0x0000000c686d7981 */ /* 0x0000e8000c1e1100 */
[----:B------:R1:W3:Y:S04]  /*6860*/  LDG.E.U8 R111, desc[UR12][R106.64] ;  /* 0x0000000c6a6f7981 */ /* 0x0002e8000c1e1100 */
[----:B------:R-:W3:Y:S01]  /*6870*/  LDL R226, [R1+0x194] ;  /* 0x0001940001e27983 */ /* 0x000ee20000100800 */
[----:B0-----:R-:W-:-:S03]  /*6880*/  IADD3 R104, P2, PT, R214, UR5, RZ ;  /* 0x00000005d6687c10 */ /* 0x001fc6000ff5e0ff */
[----:B------:R-:W4:Y:S01]  /*6890*/  LDL R214, [R1+0x168] ;  /* 0x0001680001d67983 */ /* 0x000f220000100800 */
[----:B-1----:R-:W-:-:S03]  /*68a0*/  IADD3 R106, P1, PT, R218, UR5, RZ ;  /* 0x00000005da6a7c10 */ /* 0x002fc6000ff3e0ff */
[----:B------:R-:W4:Y:S01]  /*68b0*/  LDL R218, [R1+0x178] ;  /* 0x0001780001da7983 */ /* 0x000f220000100800 */
[----:B------:R-:W-:-:S03]  /*68c0*/  IADD3.X R107, PT, PT, R216, UR8, RZ, P1, !PT ;  /* 0x00000008d86b7c10 */ /* 0x000fc60008ffe4ff */
[----:B------:R-:W4:Y:S01]  /*68d0*/  LDL R216, [R1+0x170] ;  /* 0x0001700001d87983 */ /* 0x000f220000100800 */
[----:B------:R-:W-:-:S03]  /*68e0*/  IADD3.X R105, PT, PT, R206, UR8, RZ, P2, !PT ;  /* 0x00000008ce697c10 */ /* 0x000fc600097fe4ff */
[----:B------:R-:W4:Y:S04]  /*68f0*/  LDG.E.U8 R113, desc[UR12][R106.64] ;  /* 0x0000000c6a717981 */ /* 0x000f28000c1e1100 */
[----:B------:R0:W4:Y:S04]  /*6900*/  LDG.E.U8 R206, desc[UR12][R104.64] ;  /* 0x0000000c68ce7981 */ /* 0x000128000c1e1100 */
[----:B------:R-:W4:Y:S01]  /*6910*/  LDL R106, [R1+0x184] ;  /* 0x00018400016a7983 */ /* 0x000f220000100800 */
[----:B0-----:R-:W-:-:S03]  /*6920*/  IADD3 R104, P1, PT, R220, UR5, RZ ;  /* 0x00000005dc687c10 */ /* 0x001fc6000ff3e0ff */
[----:B------:R-:W4:Y:S04]  /*6930*/  LDL R107, [R1+0x19c] ;  /* 0x00019c00016b7983 */ /* 0x000f280000100800 */
[----:B------:R-:W4:Y:S01]  /*6940*/  LDL R220, [R1+0x180] ;  /* 0x0001800001dc7983 */ /* 0x000f220000100800 */
[----:B------:R-:W-:-:S05]  /*6950*/  IADD3.X R105, PT, PT, R208, UR8, RZ, P1, !PT ;  /* 0x00000008d0697c10 */ /* 0x000fca0008ffe4ff */
[----:B------:R5:W4:Y:S02]  /*6960*/  LDG.E.U8 R208, desc[UR12][R104.64] ;  /* 0x0000000c68d07981 */ /* 0x000b24000c1e1100 */
[----:B-----5:R-:W-:Y:S02]  /*6970*/  IADD3 R104, P1, PT, R37, UR5, RZ ;  /* 0x0000000525687c10 */ /* 0x020fe4000ff3e0ff */
[----:B------:R-:W5:Y:S02]  /*6980*/  LDL R37, [R1+0x188] ;  /* 0x0001880001257983 */ /* 0x000f640000100800 */
[----:B--2---:R-:W-:-:S05]  /*6990*/  IADD3.X R105, PT, PT, R210, UR8, RZ, P1, !PT ;  /* 0x00000008d2697c10 */ /* 0x004fca0008ffe4ff */
[----:B------:R0:W2:Y:S02]  /*69a0*/  LDG.E.U8 R210, desc[UR12][R104.64] ;  /* 0x0000000c68d27981 */ /* 0x0000a4000c1e1100 */
[----:B0-----:R-:W-:Y:S02]  /*69b0*/  IADD3 R104, P1, PT, R224, UR5, RZ ;  /* 0x00000005e0687c10 */ /* 0x001fe4000ff3e0ff */
[----:B------:R-:W2:Y:S02]  /*69c0*/  LDL R224, [R1+0x190] ;  /* 0x0001900001e07983 */ /* 0x000ea40000100800 */
[----:B---3--:R-:W-:-:S05]  /*69d0*/  IADD3.X R105, PT, PT, R212, UR8, RZ, P1, !PT ;  /* 0x00000008d4697c10 */ /* 0x008fca0008ffe4ff */
[----:B------:R0:W3:Y:S02]  /*69e0*/  LDG.E.U8 R212, desc[UR12][R104.64] ;  /* 0x0000000c68d47981 */ /* 0x0000e4000c1e1100 */
[----:B0-----:R-:W-:Y:S02]  /*69f0*/  IADD3 R104, P1, PT, R232, UR5, RZ ;  /* 0x00000005e8687c10 */ /* 0x001fe4000ff3e0ff */
[----:B------:R-:W3:Y:S02]  /*6a00*/  LDL R232, [R1+0x1b0] ;  /* 0x0001b00001e87983 */ /* 0x000ee40000100800 */
[----:B----4-:R-:W-:-:S05]  /*6a10*/  IADD3.X R105, PT, PT, R214, UR8, RZ, P1, !PT ;  /* 0x00000008d6697c10 */ /* 0x010fca0008ffe4ff */
[----:B------:R0:W4:Y:S02]  /*6a20*/  LDG.E.U8 R214, desc[UR12][R104.64] ;  /* 0x0000000c68d67981 */ /* 0x000124000c1e1100 */
[----:B0-----:R-:W-:Y:S02]  /*6a30*/  IADD3 R104, P1, PT, R230, UR5, RZ ;  /* 0x00000005e6687c10 */ /* 0x001fe4000ff3e0ff */
[----:B------:R-:W3:Y:S02]  /*6a40*/  LDL R230, [R1+0x1a8] ;  /* 0x0001a80001e67983 */ /* 0x000ee40000100800 */
[----:B------:R-:W-:-:S05]  /*6a50*/  IADD3.X R105, PT, PT, R216, UR8, RZ, P1, !PT ;  /* 0x00000008d8697c10 */ /* 0x000fca0008ffe4ff */
[----:B------:R0:W3:Y:S02]  /*6a60*/  LDG.E.U8 R216, desc[UR12][R104.64] ;  /* 0x0000000c68d87981 */ /* 0x0000e4000c1e1100 */
[----:B0-----:R-:W-:Y:S02]  /*6a70*/  IADD3 R104, P1, PT, R228, UR5, RZ ;  /* 0x00000005e4687c10 */ /* 0x001fe4000ff3e0ff */
[----:B------:R-:W3:Y:S02]  /*6a80*/  LDL R228, [R1+0x1a0] ;  /* 0x0001a00001e47983 */ /* 0x000ee40000100800 */
[----:B------:R-:W-:-:S05]  /*6a90*/  IADD3.X R105, PT, PT, R218, UR8, RZ, P1, !PT ;  /* 0x00000008da697c10 */ /* 0x000fca0008ffe4ff */
[----:B------:R0:W3:Y:S02]  /*6aa0*/  LDG.E.U8 R218, desc[UR12][R104.64] ;  /* 0x0000000c68da7981 */ /* 0x0000e4000c1e1100 */
[----:B0-----:R-:W-:Y:S02]  /*6ab0*/  IADD3 R104, P1, PT, R106, UR5, RZ ;  /* 0x000000056a687c10 */ /* 0x001fe4000ff3e0ff */
[----:B------:R-:W3:Y:S02]  /*6ac0*/  LDL R106, [R1+0x198] ;  /* 0x00019800016a7983 */ /* 0x000ee40000100800 */
[----:B------:R-:W-:-:S05]  /*6ad0*/  IADD3.X R105, PT, PT, R220, UR8, RZ, P1, !PT ;  /* 0x00000008dc697c10 */ /* 0x000fca0008ffe4ff */
[----:B------:R0:W4:Y:S02]  /*6ae0*/  LDG.E.U8 R220, desc[UR12][R104.64] ;  /* 0x0000000c68dc7981 */ /* 0x000124000c1e1100 */
[----:B0-----:R-:W-:-:S04]  /*6af0*/  IADD3 R104, P1, PT, R222, UR5, RZ ;  /* 0x00000005de687c10 */ /* 0x001fc8000ff3e0ff */
[----:B-----5:R-:W-:Y:S02]  /*6b00*/  IADD3.X R105, PT, PT, R37, UR8, RZ, P1, !PT ;  /* 0x0000000825697c10 */ /* 0x020fe40008ffe4ff */
[----:B------:R-:W5:Y:S04]  /*6b10*/  LDL R37, [R1+0x1a4] ;  /* 0x0001a40001257983 */ /* 0x000f680000100800 */
[----:B------:R0:W4:Y:S02]  /*6b20*/  LDG.E.U8 R222, desc[UR12][R104.64] ;  /* 0x0000000c68de7981 */ /* 0x000124000c1e1100 */
[----:B0-----:R-:W-:-:S04]  /*6b30*/  IADD3 R104, P1, PT, R226, UR5, RZ ;  /* 0x00000005e2687c10 */ /* 0x001fc8000ff3e0ff */
[----:B--2---:R-:W-:-:S05]  /*6b40*/  IADD3.X R105, PT, PT, R224, UR8, RZ, P1, !PT ;  /* 0x00000008e0697c10 */ /* 0x004fca0008ffe4ff */
[----:B------:R0:W2:Y:S02]  /*6b50*/  LDG.E.U8 R224, desc[UR12][R104.64] ;  /* 0x0000000c68e07981 */ /* 0x0000a4000c1e1100 */
[----:B0-----:R-:W-:Y:S02]  /*6b60*/  IADD3 R104, P1, PT, R107, UR5, RZ ;  /* 0x000000056b687c10 */ /* 0x001fe4000ff3e0ff */
[----:B------:R-:W2:Y:S02]  /*6b70*/  LDL R107, [R1+0x1c0] ;  /* 0x0001c000016b7983 */ /* 0x000ea40000100800 */
[----:B---3--:R-:W-:Y:S02]  /*6b80*/  IADD3.X R105, PT, PT, R106, UR8, RZ, P1, !PT ;  /* 0x000000086a697c10 */ /* 0x008fe40008ffe4ff */
[----:B------:R-:W3:Y:S04]  /*6b90*/  LDL R106, [R1+0x1cc] ;  /* 0x0001cc00016a7983 */ /* 0x000ee80000100800 */
[----:B------:R5:W4:Y:S02]  /*6ba0*/  LDG.E.U8 R226, desc[UR12][R104.64] ;  /* 0x0000000c68e27981 */ /* 0x000b24000c1e1100 */
[----:B-----5:R-:W-:-:S02]  /*6bb0*/  IADD3 R104, P1, PT, R37, UR5, RZ ;  /* 0x0000000525687c10 */ /* 0x020fc4000ff3e0ff */
[----:B------:R-:W5:Y:S02]  /*6bc0*/  LDL R37, [R1+0x1c8] ;  /* 0x0001c80001257983 */ /* 0x000f640000100800 */
[----:B------:R-:W-:-:S05]  /*6bd0*/  IADD3.X R105, PT, PT, R228, UR8, RZ, P1, !PT ;  /* 0x00000008e4697c10 */ /* 0x000fca0008ffe4ff */
[----:B------:R0:W4:Y:S02]  /*6be0*/  LDG.E.U8 R228, desc[UR12][R104.64] ;  /* 0x0000000c68e47981 */ /* 0x000124000c1e1100 */
[----:B0-----:R-:W-:-:S04]  /*6bf0*/  IADD3 R104, P1, PT, R241, UR5, RZ ;  /* 0x00000005f1687c10 */ /* 0x001fc8000ff3e0ff */
        /* <DEDUP_REMOVED lines=9> */
[----:B--2---:R-:W-:-:S05]  /*6c90*/  IADD3.X R105, PT, PT, R107, UR8, RZ, P1, !PT ;  /* 0x000000086b697c10 */ /* 0x004fca0008ffe4ff */
[----:B------:R3:W2:Y:S02]  /*6ca0*/  LDG.E.U8 R235, desc[UR12][R104.64] ;  /* 0x0000000c68eb7981 */ /* 0x0006a4000c1e1100 */
[----:B---3--:R-:W-:Y:S01]  /*6cb0*/  IADD3 R104, P1, PT, R106, UR5, RZ ;  /* 0x000000056a687c10 */ /* 0x008fe2000ff3e0ff */
[----:B------:R-:W-:-:S04]  /*6cc0*/  IMAD.SHL.U32 R106, R243, 0x2, RZ ;  /* 0x00000002f36a7824 */ /* 0x000fc800078e00ff */
[----:B------:R-:W-:Y:S01]  /*6cd0*/  IMAD.IADD R106, R106, 0x1, R2 ;  /* 0x000000016a6a7824 */ /* 0x000fe200078e0202 */
[----:B-----5:R-:W-:Y:S02]  /*6ce0*/  IADD3.X R105, PT, PT, R37, UR8, RZ, P1, !PT ;  /* 0x0000000825697c10 */ /* 0x020fe40008ffe4ff */
[----:B------:R-:W0:Y:S03]  /*6cf0*/  LDC R37, c[0x0][0x3d8] ;  /* 0x0000f600ff257b82 */ /* 0x000e260000000800 */
[----:B------:R1:W3:Y:S01]  /*6d00*/  LDG.E.U8 R237, desc[UR12][R104.64] ;  /* 0x0000000c68ed7981 */ /* 0x0002e2000c1e1100 */
[----:B0-----:R-:W-:-:S05]  /*6d10*/  IMAD.SHL.U32 R37, R37, 0x2, RZ ;  /* 0x0000000225257824 */ /* 0x001fca00078e00ff */
[----:B------:R-:W-:Y:S02]  /*6d20*/  IADD3 RZ, P3, PT, R37, R2, RZ ;  /* 0x0000000225ff7210 */ /* 0x000fe40007f7e0ff */
[----:B------:R-:W0:Y:S01]  /*6d30*/  LDC R37, c[0x0][0x3d8] ;  /* 0x0000f600ff257b82 */ /* 0x000e220000000800 */
[----:B-1----:R-:W-:-:S04]  /*6d40*/  IADD3 R104, P2, PT, R2, R243, RZ ;  /* 0x000000f302687210 */ /* 0x002fc80007f5e0ff */
[----:B------:R-:W-:Y:S02]  /*6d50*/  IADD3 R104, P1, PT, R104, UR5, RZ ;  /* 0x0000000568687c10 */ /* 0x000fe4000ff3e0ff */
[----:B------:R-:W-:-:S04]  /*6d60*/  LEA.HI.X.SX32 R105, R243, R33, 0x1, P2 ;  /* 0x00000021f3697211 */ /* 0x000fc800010f0eff */
[----:B------:R-:W-:Y:S02]  /*6d70*/  IADD3.X R105, PT, PT, R105, UR8, RZ, P1, !PT ;  /* 0x0000000869697c10 */ /* 0x000fe40008ffe4ff */
[----:B------:R-:W-:-:S03]  /*6d80*/  IADD3 R106, P1, PT, R106, UR5, RZ ;  /* 0x000000056a6a7c10 */ /* 0x000fc6000ff3e0ff */
[----:B------:R1:W5:Y:S01]  /*6d90*/  LDG.E.U8 R239, desc[UR12][R104.64] ;  /* 0x0000000c68ef7981 */ /* 0x000362000c1e1100 */
[----:B0-----:R-:W-:-:S05]  /*6da0*/  IMAD.SHL.U32 R37, R37, 0x2, RZ ;  /* 0x0000000225257824 */ /* 0x001fca00078e00ff */
[----:B------:R-:W-:-:S04]  /*6db0*/  LEA.HI.X.SX32 R37, R37, R33, 0x1, P3 ;  /* 0x0000002125257211 */ /* 0x000fc800018f0eff */
[----:B------:R-:W-:Y:S01]  /*6dc0*/  IADD3.X R107, PT, PT, R37, UR8, RZ, P1, !PT ;  /* 0x00000008256b7c10 */ /* 0x000fe20008ffe4ff */
[----:B-1----:R-:W-:Y:S01]  /*6dd0*/  IMAD R104, R243, 0x3, RZ ;  /* 0x00000003f3687824 */ /* 0x002fe200078e02ff */
[----:B------:R-:W2:Y:S04]  /*6de0*/  LDL R37, [R1+0x1e8] ;  /* 0x0001e80001257983 */ /* 0x000ea80000100800 */
[----:B------:R0:W2:Y:S02]  /*6df0*/  LDG.E.U8 R241, desc[UR12][R106.64] ;  /* 0x0000000c6af17981 */ /* 0x0000a4000c1e1100 */
[----:B0-----:R-:W0:Y:S02]  /*6e00*/  LDC R107, c[0x0][0x3d8] ;  /* 0x0000f600ff6b7b82 */ /* 0x001e240000000800 */
[----:B0-----:R-:W-:-:S05]  /*6e10*/  IMAD R107, R107, 0x3, RZ ;  /* 0x000000036b6b7824 */ /* 0x001fca00078e02ff */
[----:B------:R-:W-:Y:S02]  /*6e20*/  IADD3 RZ, P2, PT, R107, R2, RZ ;  /* 0x000000026bff7210 */ /* 0x000fe40007f5e0ff */
[----:B------:R-:W0:Y:S01]  /*6e30*/  LDC R107, c[0x0][0x3d8] ;  /* 0x0000f600ff6b7b82 */ /* 0x000e220000000800 */
[----:B------:R-:W-:-:S05]  /*6e40*/  IMAD.IADD R104, R104, 0x1, R2 ;  /* 0x0000000168687824 */ /* 0x000fca00078e0202 */
[----:B------:R-:W-:Y:S01]  /*6e50*/  IADD3 R104, P1, PT, R104, UR5, RZ ;  /* 0x0000000568687c10 */ /* 0x000fe2000ff3e0ff */
[----:B0-----:R-:W-:-:S05]  /*6e60*/  IMAD R107, R107, 0x3, RZ ;  /* 0x000000036b6b7824 */ /* 0x001fca00078e02ff */
[----:B------:R-:W-:-:S04]  /*6e70*/  LEA.HI.X.SX32 R107, R107, R33, 0x1, P2 ;  /* 0x000000216b6b7211 */ /* 0x000fc800010f0eff */
[----:B------:R-:W-:Y:S02]  /*6e80*/  IADD3.X R105, PT, PT, R107, UR8, RZ, P1, !PT ;  /* 0x000000086b697c10 */ /* 0x000fe40008ffe4ff */
[----:B------:R-:W0:Y:S02]  /*6e90*/  LDC R107, c[0x0][0x3d8] ;  /* 0x0000f600ff6b7b82 */ /* 0x000e240000000800 */
[----:B0-----:R-:W-:-:S05]  /*6ea0*/  IMAD.SHL.U32 R107, R107, 0x4, RZ ;  /* 0x000000046b6b7824 */ /* 0x001fca00078e00ff */
[----:B------:R-:W-:Y:S02]  /*6eb0*/  IADD3 RZ, P2, PT, R107, R2, RZ ;  /* 0x000000026bff7210 */ /* 0x000fe40007f5e0ff */
[----:B------:R-:W0:Y:S01]  /*6ec0*/  LDC R107, c[0x0][0x3d8] ;  /* 0x0000f600ff6b7b82 */ /* 0x000e220000000800 */
[----:B------:R-:W-:Y:S02]  /*6ed0*/  IMAD.SHL.U32 R106, R243, 0x4, RZ ;  /* 0x00000004f36a7824 */ /* 0x000fe400078e00ff */
[----:B------:R1:W2:Y:S02]  /*6ee0*/  LDG.E.U8 R243, desc[UR12][R104.64] ;  /* 0x0000000c68f37981 */ /* 0x0002a4000c1e1100 */
[----:B------:R-:W-:-:S05]  /*6ef0*/  IMAD.IADD R106, R106, 0x1, R2 ;  /* 0x000000016a6a7824 */ /* 0x000fca00078e0202 */
[----:B------:R-:W-:Y:S01]  /*6f00*/  IADD3 R106, P1, PT, R106, UR5, RZ ;  /* 0x000000056a6a7c10 */ /* 0x000fe2000ff3e0ff */
[----:B------:R-:W1:Y:S01]  /*6f10*/  LDL R105, [R1+0x1d4] ;  /* 0x0001d40001697983 */ /* 0x000e620000100800 */
[----:B0-----:R-:W-:-:S05]  /*6f20*/  IMAD.SHL.U32 R107, R107, 0x4, RZ ;  /* 0x000000046b6b7824 */ /* 0x001fca00078e00ff */
[----:B------:R-:W-:-:S04]  /*6f30*/  LEA.HI.X.SX32 R107, R107, R33, 0x1, P2 ;  /* 0x000000216b6b7211 */ /* 0x000fc800010f0eff */
[----:B------:R-:W-:-:S05]  /*6f40*/  IADD3.X R107, PT, PT, R107, UR8, RZ, P1, !PT ;  /* 0x000000086b6b7c10 */ /* 0x000fca0008ffe4ff */
[----:B------:R-:W2:Y:S04]  /*6f50*/  LDG.E.U8 R106, desc[UR12][R106.64] ;  /* 0x0000000c6a6a7981 */ /* 0x000ea8000c1e1100 */
[----:B------:R-:W2:Y:S01]  /*6f60*/  LDL R107, [R1+0x1d0] ;  /* 0x0001d000016b7983 */ /* 0x000ea20000100800 */
[----:B-1----:R-:W-:-:S04]  /*6f70*/  IADD3 R104, P1, PT, R105, UR5, RZ ;  /* 0x0000000569687c10 */ /* 0x002fc8000ff3e0ff */
[----:B--2---:R-:W-:-:S05]  /*6f80*/  IADD3.X R105, PT, PT, R107, UR8, RZ, P1, !PT ;  /* 0x000000086b697c10 */ /* 0x004fca0008ffe4ff */
[----:B------:R0:W2:Y:S04]  /*6f90*/  LDG.E.U8 R107, desc[UR12][R104.64] ;  /* 0x0000000c686b7981 */ /* 0x0000a8000c1e1100 */
[----:B------:R-:W0:Y:S02]  /*6fa0*/  LDL R105, [R1+0x1dc] ;  /* 0x0001dc0001697983 */ /* 0x000e240000100800 */
[----:B0-----:R-:W-:-:S04]  /*6fb0*/  IADD3 R104, P1, PT, R105, UR5, RZ ;  /* 0x0000000569687c10 */ /* 0x001fc8000ff3e0ff */
[----:B------:R-:W-:-:S05]  /*6fc0*/  IADD3.X R105, PT, PT, R247, UR8, RZ, P1, !PT ;  /* 0x00000008f7697c10 */ /* 0x000fca0008ffe4ff */
[----:B------:R0:W2:Y:S04]  /*6fd0*/  LDG.E.U8 R247, desc[UR12][R104.64] ;  /* 0x0000000c68f77981 */ /* 0x0000a8000c1e1100 */
[----:B------:R-:W0:Y:S02]  /*6fe0*/  LDL R105, [R1+0x1e4] ;  /* 0x0001e40001697983 */ /* 0x000e240000100800 */
[----:B0-----:R-:W-:-:S04]  /*6ff0*/  IADD3 R104, P1, PT, R105, UR5, RZ ;  /* 0x0000000569687c10 */ /* 0x001fc8000ff3e0ff */
[----:B------:R-:W-:-:S05]  /*7000*/  IADD3.X R105, PT, PT, R249, UR8, RZ, P1, !PT ;  /* 0x00000008f9697c10 */ /* 0x000fca0008ffe4ff */
[----:B------:R0:W2:Y:S04]  /*7010*/  LDG.E.U8 R249, desc[UR12][R104.64] ;  /* 0x0000000c68f97981 */ /* 0x0000a8000c1e1100 */
[----:B------:R-:W0:Y:S01]  /*7020*/  LDL R105, [R1+0x1ec] ;  /* 0x0001ec0001697983 */ /* 0x000e220000100800 */
[----:B------:R-:W-:Y:S02]  /*7030*/  F2FP.SATFINITE.E4M3.F32.PACK_AB_MERGE_C R41, R73, R41, RZ ;  /* 0x000000294929723e */ /* 0x000fe400048070ff */
[----:B------:R-:W-:Y:S02]  /*7040*/  F2FP.SATFINITE.E4M3.F32.PACK_AB_MERGE_C R73, R92, R90, RZ ;  /* 0x0000005a5c49723e */ /* 0x000fe400048070ff */
[----:B------:R-:W-:Y:S04]  /*7050*/  LDS R92, [R93+0x100] ;  /* 0x000100005d5c7984 */ /* 0x000fe80000000800 */
[----:B------:R-:W-:Y:S01]  /*7060*/  LDS R93, [R93+0x180] ;  /* 0x000180005d5d7984 */ /* 0x000fe20000000800 */
[----:B0-----:R-:W-:-:S04]  /*7070*/  IADD3 R104, P1, PT, R105, UR5, RZ ;  /* 0x0000000569687c10 */ /* 0x001fc8000ff3e0ff */
[----:B------:R-:W-:-:S05]  /*7080*/  IADD3.X R105, PT, PT, R37, UR8, RZ, P1, !PT ;  /* 0x0000000825697c10 */ /* 0x000fca0008ffe4ff */
[----:B------:R0:W2:Y:S01]  /*7090*/  LDG.E.U8 R104, desc[UR12][R104.64] ;  /* 0x0000000c68687981 */ /* 0x0000a2000c1e1100 */
[----:B------:R-:W-:Y:S06]  /*70a0*/  BAR.SYNC.DEFER_BLOCKING 0x0 ;  /* 0x0000000000007b1d */ /* 0x000fec0000010000 */
[----:B0-----:R-:W0:Y:S02]  /*70b0*/  S2R R105, SR_TID.X ;  /* 0x0000000000697919 */ /* 0x001e240000002100 */
[C---:B0-----:R-:W-:Y:S02]  /*70c0*/  LOP3.LUT R37, R105.reuse, 0x1c, RZ, 0xc0, !PT ;  /* 0x0000001c69257812 */ /* 0x041fe400078ec0ff */
[----:B------:R-:W-:-:S05]  /*70d0*/  LOP3.LUT R105, R105, 0xf, RZ, 0xc0, !PT ;  /* 0x0000000f69697812 */ /* 0x000fca00078ec0ff */
[----:B------:R-:W-:Y:S02]  /*70e0*/  IMAD R105, R37, 0x8, R105 ;  /* 0x0000000825697824 */ /* 0x000fe400078e0269 */
[----:B------:R-:W0:Y:S01]  /*70f0*/  S2R R37, SR_TID.X ;  /* 0x0000000000257919 */ /* 0x000e220000002100 */
[----:B------:R1:W-:Y:S04]  /*7100*/  STS.U8 [R39+UR7+0x1000], R0 ;  /* 0x0010000027007988 */ /* 0x0003e80008000007 */
[----:B------:R-:W-:Y:S01]  /*7110*/  STS.U8 [R39+UR7], R46 ;  /* 0x0000002e27007988 */ /* 0x000fe20008000007 */
[----:B-1----:R-:W-:-:S03]  /*7120*/  LOP3.LUT R0, R39, 0x10, RZ, 0x3c, !PT ;  /* 0x0000001027007812 */ /* 0x002fc600078e3cff */
[----:B------:R-:W-:Y:S04]  /*7130*/  STS.U8 [R39+UR7+0x400], R47 ;  /* 0x0004002f27007988 */ /* 0x000fe80008000007 */
[----:B------:R-:W-:Y:S04]  /*7140*/  STS.U8 [R39+UR7+0x800], R121 ;  /* 0x0008007927007988 */ /* 0x000fe80008000007 */
[----:B------:R-:W-:Y:S04]  /*7150*/  STS.U8 [R39+UR7+0xc00], R129 ;  /* 0x000c008127007988 */ /* 0x000fe80008000007 */
[----:B------:R-:W-:Y:S01]  /*7160*/  STS.U8 [R39+UR7+0x1400], R108 ;  /* 0x0014006c27007988 */ /* 0x000fe20008000007 */
[----:B0-----:R-:W-:-:S03]  /*7170*/  LOP3.LUT R37, R37, 0x7f, RZ, 0xc0, !PT ;  /* 0x0000007f25257812 */ /* 0x001fc600078ec0ff */
[----:B------:R-:W-:Y:S01]  /*7180*/  STS.U8 [R39+UR7+0x1800], R216 ;  /* 0x001800d827007988 */ /* 0x000fe20008000007 */
[----:B------:R-:W-:-:S03]  /*7190*/  LOP3.LUT R37, R37, 0x20, RZ, 0x3c, !PT ;  /* 0x0000002025257812 */ /* 0x000fc600078e3cff */
[----:B----4-:R-:W-:Y:S04]  /*71a0*/  STS.U8 [R39+UR7+0x1c00], R232 ;  /* 0x001c00e827007988 */ /* 0x010fe80008000007 */
[----:B-----5:R-:W-:Y:S04]  /*71b0*/  STS.U8 [R0+UR7+0x80], R239 ;  /* 0x000080ef00007988 */ /* 0x020fe80008000007 */
[----:B------:R-:W-:Y:S04]  /*71c0*/  STS.U8 [R0+UR7+0x480], R99 ;  /* 0x0004806300007988 */ /* 0x000fe80008000007 */
[----:B------:R-:W-:Y:S04]  /*71d0*/  STS.U8 [R0+UR7+0x880], R122 ;  /* 0x0008807a00007988 */ /* 0x000fe80008000007 */
[----:B------:R-:W-:Y:S04]  /*71e0*/  STS.U8 [R0+UR7+0xc80], R130 ;  /* 0x000c808200007988 */ /* 0x000fe80008000007 */
[----:B------:R-:W-:Y:S04]  /*71f0*/  STS.U8 [R0+UR7+0x1080], R188 ;  /* 0x001080bc00007988 */ /* 0x000fe80008000007 */
[----:B------:R-:W-:Y:S04]  /*7200*/  STS.U8 [R0+UR7+0x1480], R109 ;  /* 0x0014806d00007988 */ /* 0x000fe80008000007 */
[----:B------:R-:W-:Y:S04]  /*7210*/  STS.U8 [R0+UR7+0x1880], R218 ;  /* 0x001880da00007988 */ /* 0x000fe80008000007 */
[----:B------:R0:W-:Y:S04]  /*7220*/  STS.U8 [R0+UR7+0x1c80], R234 ;  /* 0x001c80ea00007988 */ /* 0x0001e80008000007 */
[----:B------:R-:W-:Y:S01]  /*7230*/  STS.U8 [R37+UR7+0x100], R241 ;  /* 0x000100f125007988 */ /* 0x000fe20008000007 */
[----:B0-----:R-:W-:-:S03]  /*7240*/  LOP3.LUT R0, R39, 0x40, RZ, 0x3c, !PT ;  /* 0x0000004027007812 */ /* 0x001fc600078e3cff */
        /* <DEDUP_REMOVED lines=15> */
[----:B---3--:R-:W-:Y:S04]  /*7340*/  STS.U8 [R38+UR7+0x1d80], R237 ;  /* 0x001d80ed26007988 */ /* 0x008fe80008000007 */
[----:B------:R-:W-:Y:S04]  /*7350*/  STS.U8 [R0+UR7+0x200], R106 ;  /* 0x0002006a00007988 */ /* 0x000fe80008000007 */
[----:B------:R-:W-:Y:S04]  /*7360*/  STS.U8 [R0+UR7+0x600], R117 ;  /* 0x0006007500007988 */ /* 0x000fe80008000007 */
[----:B------:R-:W-:Y:S04]  /*7370*/  STS.U8 [R0+UR7+0xa00], R125 ;  /* 0x000a007d00007988 */ /* 0x000fe80008000007 */
[----:B------:R-:W-:Y:S04]  /*7380*/  STS.U8 [R0+UR7+0xe00], R133 ;  /* 0x000e008500007988 */ /* 0x000fe80008000007 */
[----:B------:R-:W-:Y:S04]  /*7390*/  STS.U8 [R0+UR7+0x1200], R194 ;  /* 0x001200c200007988 */ /* 0x000fe80008000007 */
[----:B------:R-:W-:Y:S04]  /*73a0*/  STS.U8 [R0+UR7+0x1600], R208 ;  /* 0x001600d000007988 */ /* 0x000fe80008000007 */
[----:B------:R-:W-:Y:S04]  /*73b0*/  STS.U8 [R0+UR7+0x1a00], R224 ;  /* 0x001a00e000007988 */ /* 0x000fe80008000007 */
[----:B--2---:R0:W-:Y:S04]  /*73c0*/  STS.U8 [R0+UR7+0x1e00], R107 ;  /* 0x001e006b00007988 */ /* 0x0041e80008000007 */
[----:B------:R-:W-:Y:S01]  /*73d0*/  STS.U8 [R34+UR7+0x280], R97 ;  /* 0x0002806122007988 */ /* 0x000fe20008000007 */
[----:B0-----:R-:W-:-:S02]  /*73e0*/  LOP3.LUT R0, R39, 0x60, RZ, 0x3c, !PT ;  /* 0x0000006027007812 */ /* 0x001fc400078e3cff */
[----:B------:R-:W-:Y:S01]  /*73f0*/  LOP3.LUT R39, R39, 0x70, RZ, 0x3c, !PT ;  /* 0x0000007027277812 */ /* 0x000fe200078e3cff */
        /* <DEDUP_REMOVED lines=23> */
[----:B------:R-:W-:Y:S01]  /*7570*/  IMAD.U32 R103, R114, 0x20, R103 ;  /* 0x0000002072677824 */ /* 0x000fe200078e0067 */
[----:B------:R-:W-:-:S02]  /*7580*/  F2FP.SATFINITE.E4M3.F32.PACK_AB_MERGE_C R62, R63, R62, RZ ;  /* 0x0000003e3f3e723e */ /* 0x000fc400048070ff */
[----:B------:R-:W-:Y:S02]  /*7590*/  F2FP.SATFINITE.E4M3.F32.PACK_AB_MERGE_C R72, R40, R72, RZ ;  /* 0x000000482848723e */ /* 0x000fe400048070ff */
[----:B------:R-:W-:Y:S02]  /*75a0*/  F2FP.SATFINITE.E4M3.F32.PACK_AB_MERGE_C R74, R75, R74, RZ ;  /* 0x0000004a4b4a723e */ /* 0x000fe400048070ff */
[----:B------:R-:W-:Y:S02]  /*75b0*/  F2FP.SATFINITE.E4M3.F32.PACK_AB_MERGE_C R84, R44, R84, RZ ;  /* 0x000000542c54723e */ /* 0x000fe400048070ff */
[----:B------:R-:W-:Y:S02]  /*75c0*/  F2FP.SATFINITE.E4M3.F32.PACK_AB_MERGE_C R85, R85, R45, RZ ;  /* 0x0000002d5555723e */ /* 0x000fe400048070ff */
[----:B------:R-:W-:Y:S02]  /*75d0*/  F2FP.SATFINITE.E4M3.F32.PACK_AB_MERGE_C R63, R89, R88, RZ ;  /* 0x00000058593f723e */ /* 0x000fe400048070ff */
[----:B------:R-:W-:-:S02]  /*75e0*/  F2FP.SATFINITE.E4M3.F32.PACK_AB_MERGE_C R60, R61, R60, RZ ;  /* 0x0000003c3d3c723e */ /* 0x000fc400048070ff */
[----:B------:R-:W-:Y:S02]  /*75f0*/  F2FP.SATFINITE.E4M3.F32.PACK_AB_MERGE_C R76, R77, R76, RZ ;  /* 0x0000004c4d4c723e */ /* 0x000fe400048070ff */
[----:B------:R-:W-:Y:S02]  /*7600*/  F2FP.SATFINITE.E4M3.F32.PACK_AB_MERGE_C R78, R42, R78, RZ ;  /* 0x0000004e2a4e723e */ /* 0x000fe400048070ff */
[----:B------:R-:W-:Y:S02]  /*7610*/  F2FP.SATFINITE.E4M3.F32.PACK_AB_MERGE_C R79, R79, R43, RZ ;  /* 0x0000002b4f4f723e */ /* 0x000fe400048070ff */
[----:B------:R-:W-:Y:S02]  /*7620*/  F2FP.SATFINITE.E4M3.F32.PACK_AB_MERGE_C R80, R81, R80, RZ ;  /* 0x000000505150723e */ /* 0x000fe400048070ff */
[----:B------:R-:W-:Y:S02]  /*7630*/  F2FP.SATFINITE.E4M3.F32.PACK_AB_MERGE_C R82, R83, R82, RZ ;  /* 0x000000525352723e */ /* 0x000fe400048070ff */
[----:B------:R-:W-:-:S02]  /*7640*/  LOP3.LUT R88, R103, 0x40, RZ, 0x3c, !PT ;  /* 0x0000004067587812 */ /* 0x000fc400078e3cff */
[----:B------:R-:W-:Y:S02]  /*7650*/  F2FP.F16.E4M3.UNPACK_B R46, R41 ;  /* 0x00000029ff2e723e */ /* 0x000fe400020006ff */
[----:B------:R-:W-:Y:S02]  /*7660*/  F2FP.F16.E4M3.UNPACK_B R44, R72 ;  /* 0x00000048ff2c723e */ /* 0x000fe400020006ff */
[----:B------:R-:W-:Y:S02]  /*7670*/  F2FP.F16.E4M3.UNPACK_B R41, R74 ;  /* 0x0000004aff29723e */ /* 0x000fe400020006ff */
[----:B------:R-:W-:Y:S02]  /*7680*/  F2FP.SATFINITE.E4M3.F32.PACK_AB_MERGE_C R61, R87, R86, RZ ;  /* 0x00000056573d723e */ /* 0x000fe400048070ff */
[----:B------:R-:W-:Y:S02]  /*7690*/  F2FP.F16.E4M3.UNPACK_B R40, R60 ;  /* 0x0000003cff28723e */ /* 0x000fe400020006ff */
[----:B------:R-:W-:-:S02]  /*76a0*/  F2FP.F16.E4M3.UNPACK_B R42, R62 ;  /* 0x0000003eff2a723e */ /* 0x000fc400020006ff */
[----:B------:R-:W-:Y:S02]  /*76b0*/  F2FP.F16.E4M3.UNPACK_B R72, R84 ;  /* 0x00000054ff48723e */ /* 0x000fe400020006ff */
[----:B------:R-:W-:Y:S01]  /*76c0*/  F2FP.F16.E4M3.UNPACK_B R74, R85 ;  /* 0x00000055ff4a723e */ /* 0x000fe200020006ff */
[----:B------:R-:W-:Y:S01]  /*76d0*/  BAR.SYNC.DEFER_BLOCKING 0x0 ;  /* 0x0000000000007b1d */ /* 0x000fe20000010000 */
[----:B------:R-:W-:Y:S02]  /*76e0*/  F2FP.F16.E4M3.UNPACK_B R43, R76 ;  /* 0x0000004cff2b723e */ /* 0x000fe400020006ff */
[----:B------:R-:W-:Y:S02]  /*76f0*/  F2FP.F16.E4M3.UNPACK_B R45, R78 ;  /* 0x0000004eff2d723e */ /* 0x000fe400020006ff */
[----:B------:R-:W-:Y:S02]  /*7700*/  F2FP.F16.E4M3.UNPACK_B R47, R79 ;  /* 0x0000004fff2f723e */ /* 0x000fe400020006ff */
[----:B------:R-:W-:-:S02]  /*7710*/  F2FP.F16.E4M3.UNPACK_B R60, R80 ;  /* 0x00000050ff3c723e */ /* 0x000fc400020006ff */
[----:B------:R-:W-:Y:S01]  /*7720*/  F2FP.F16.E4M3.UNPACK_B R62, R82 ;  /* 0x00000052ff3e723e */ /* 0x000fe200020006ff */
[----:B------:R-:W-:Y:S04]  /*7730*/  LDSM.16.M88.4 R84, [R88+UR7] ;  /* 0x000000075854783b */ /* 0x000fe80008000200 */
[----:B------:R-:W1:Y:S04]  /*7740*/  LDSM.16.M88.4 R76, [R103+UR7] ;  /* 0x00000007674c783b */ /* 0x000e680008000200 */
[----:B------:R-:W-:Y:S04]  /*7750*/  LDSM.16.M88.4 R80, [R103+UR7+0x1000] ;  /* 0x001000076750783b */ /* 0x000fe80008000200 */
[----:B------:R-:W-:Y:S01]  /*7760*/  LDSM.16.M88.4 R88, [R88+UR7+0x1000] ;  /* 0x001000075858783b */ /* 0x000fe20008000200 */
[----:B------:R-:W-:-:S02]  /*7770*/  LOP3.LUT R101, R115, R101, RZ, 0x3c, !PT ;  /* 0x0000006573657212 */ /* 0x000fc400078e3cff */
[----:B------:R-:W-:-:S03]  /*7780*/  F2FP.SATFINITE.E4M3.F32.PACK_AB_MERGE_C R75, R116, R102, RZ ;  /* 0x00000066744b723e */ /* 0x000fc600048070ff */
[----:B------:R-:W-:Y:S01]  /*7790*/  VIADD R101, R101, UR7 ;  /* 0x0000000765657c36 */ /* 0x000fe20008000000 */
[----:B------:R-:W-:Y:S01]  /*77a0*/  BAR.SYNC.DEFER_BLOCKING 0x0 ;  /* 0x0000000000007b1d */ /* 0x000fe20000010000 */
[----:B------:R-:W-:Y:S02]  /*77b0*/  F2FP.F16.E4M3.UNPACK_B R61, R61 ;  /* 0x0000003dff3d723e */ /* 0x000fe400020006ff */
[----:B------:R-:W-:Y:S02]  /*77c0*/  F2FP.F16.E4M3.UNPACK_B R63, R63 ;  /* 0x0000003fff3f723e */ /* 0x000fe400020006ff */
[----:B------:R-:W-:Y:S02]  /*77d0*/  F2FP.F16.E4M3.UNPACK_B R73, R73 ;  /* 0x00000049ff49723e */ /* 0x000fe400020006ff */
[----:B------:R-:W-:Y:S01]  /*77e0*/  F2FP.F16.E4M3.UNPACK_B R75, R75 ;  /* 0x0000004bff4b723e */ /* 0x000fe200020006ff */
[----:B------:R-:W-:Y:S04]  /*77f0*/  STSM.16.M88.4 [R101], R40 ;  /* 0x0000002865007844 */ /* 0x000fe80000000200 */
[----:B------:R-:W-:Y:S04]  /*7800*/  STSM.16.M88.4 [R101+0x80], R44 ;  /* 0x0000802c65007844 */ /* 0x000fe80000000200 */
[----:B------:R2:W-:Y:S04]  /*7810*/  STSM.16.M88.4 [R101+0x1000], R60 ;  /* 0x0010003c65007844 */ /* 0x0005e80000000200 */
[----:B------:R-:W-:Y:S01]  /*7820*/  STSM.16.M88.4 [R101+0x1080], R72 ;  /* 0x0010804865007844 */ /* 0x000fe20000000200 */
[----:B0-----:R-:W-:Y:S01]  /*7830*/  IMAD.SHL.U32 R0, R105, 0x8, RZ ;  /* 0x0000000869007824 */ /* 0x001fe200078e00ff */
[----:B------:R-:W-:Y:S04]  /*7840*/  BAR.SYNC.DEFER_BLOCKING 0x0 ;  /* 0x0000000000007b1d */ /* 0x000fe80000010000 */
[----:B--2---:R-:W-:-:S02]  /*7850*/  LOP3.LUT R60, R0, 0x20, RZ, 0x3c, !PT ;  /* 0x00000020003c7812 */ /* 0x004fc400078e3cff */
[----:B------:R-:W0:Y:S04]  /*7860*/  LDS.64 R102, [R0+UR7] ;  /* 0x0000000700667984 */ /* 0x000e280008000a00 */
[----:B------:R-:W2:Y:S04]  /*7870*/  LDS.64 R106, [R0+UR7+0x800] ;  /* 0x00080007006a7984 */ /* 0x000ea80008000a00 */
[----:B------:R-:W3:Y:S04]  /*7880*/  LDS.64 R100, [R60+UR7] ;  /* 0x000000073c647984 */ /* 0x000ee80008000a00 */
[----:B------:R-:W4:Y:S04]  /*7890*/  LDS.64 R104, [R60+UR7+0x800] ;  /* 0x000800073c687984 */ /* 0x000f280008000a00 */
[----:B------:R-:W5:Y:S04]  /*78a0*/  LDS.64 R74, [R0+UR7+0x1000] ;  /* 0x00100007004a7984 */ /* 0x000f680008000a00 */
[----:B------:R-:W5:Y:S04]  /*78b0*/  LDS.64 R44, [R0+UR7+0x1800] ;  /* 0x00180007002c7984 */ /* 0x000f680008000a00 */
[----:B------:R-:W5:Y:S04]  /*78c0*/  LDS.64 R72, [R60+UR7+0x1000] ;  /* 0x001000073c487984 */ /* 0x000f680008000a00 */
[----:B------:R-:W5:Y:S01]  /*78d0*/  LDS.64 R46, [R60+UR7+0x1800] ;  /* 0x001800073c2e7984 */ /* 0x000f620008000a00 */
[C---:B------:R-:W-:Y:S01]  /*78e0*/  FMUL R52, R94.reuse, R52 ;  /* 0x000000345e347220 */ /* 0x040fe20000400000 */
[C---:B------:R-:W-:Y:S01]  /*78f0*/  FMUL R53, R94.reuse, R53 ;  /* 0x000000355e357220 */ /* 0x040fe20000400000 */
[C---:B------:R-:W-:Y:S01]  /*7900*/  FMUL R54, R95.reuse, R54 ;  /* 0x000000365f367220 */ /* 0x040fe20000400000 */
[C---:B------:R-:W-:Y:S01]  /*7910*/  FMUL R55, R95.reuse, R55 ;  /* 0x000000375f377220 */ /* 0x040fe20000400000 */
[C---:B------:R-:W-:Y:S01]  /*7920*/  FMUL R68, R94.reuse, R68 ;  /* 0x000000445e447220 */ /* 0x040fe20000400000 */
[----:B------:R-:W-:Y:S01]  /*7930*/  FMUL R69, R94, R69 ;  /* 0x000000455e457220 */ /* 0x000fe20000400000 */
[C---:B------:R-:W-:Y:S01]  /*7940*/  FMUL R70, R95.reuse, R70 ;  /* 0x000000465f467220 */ /* 0x040fe20000400000 */
[----:B------:R-:W-:Y:S01]  /*7950*/  FMUL R71, R95, R71 ;  /* 0x000000475f477220 */ /* 0x000fe20000400000 */
[----:B------:R-:W-:Y:S01]  /*7960*/  FADD R34, -R50, R36 ;  /* 0x0000002432227221 */ /* 0x000fe20000000100 */
[----:B-1----:R-:W-:Y:S01]  /*7970*/  F2FP.F16.E4M3.UNPACK_B R62, R76 ;  /* 0x0000004cff3e723e */ /* 0x002fe200020006ff */
[----:B------:R-:W-:Y:S01]  /*7980*/  FADD R35, -R51, R35 ;  /* 0x0000002333237221 */ /* 0x000fe20000000100 */
[----:B------:R-:W-:Y:S01]  /*7990*/  F2FP.F16.E4M3.UNPACK_B R63, R77 ;  /* 0x0000004dff3f723e */ /* 0x000fe200020006ff */
[--C-:B0-----:R-:W-:Y:S01]  /*79a0*/  IMAD.MOV.U32 R40, RZ, RZ, R102.reuse ;  /* 0x000000ffff287224 */ /* 0x101fe200078e0066 */
[----:B------:R-:W-:Y:S01]  /*79b0*/  F2FP.F16.E4M3.UNPACK_B R94, R80 ;  /* 0x00000050ff5e723e */ /* 0x000fe200020006ff */
[----:B------:R-:W-:Y:S01]  /*79c0*/  IMAD.MOV.U32 R36, RZ, RZ, R102 ;  /* 0x000000ffff247224 */ /* 0x000fe200078e0066 */
[----:B------:R-:W-:Y:S01]  /*79d0*/  F2FP.F16.E4M3.UNPACK_B R95, R81 ;  /* 0x00000051ff5f723e */ /* 0x000fe200020006ff */
[----:B--2---:R-:W-:-:S02]  /*79e0*/  IMAD.MOV.U32 R41, RZ, RZ, R106 ;  /* 0x000000ffff297224 */ /* 0x004fc400078e006a */
[----:B------:R-:W-:Y:S02]  /*79f0*/  IMAD.MOV.U32 R37, RZ, RZ, R106 ;  /* 0x000000ffff257224 */ /* 0x000fe400078e006a */
[--C-:B---3--:R-:W-:Y:S02]  /*7a00*/  IMAD.MOV.U32 R42, RZ, RZ, R100.reuse ;  /* 0x000000ffff2a7224 */ /* 0x108fe400078e0064 */
[----:B------:R-:W-:Y:S02]  /*7a10*/  IMAD.MOV.U32 R38, RZ, RZ, R100 ;  /* 0x000000ffff267224 */ /* 0x000fe400078e0064 */
[--C-:B----4-:R-:W-:Y:S02]  /*7a20*/  IMAD.MOV.U32 R43, RZ, RZ, R104.reuse ;  /* 0x000000ffff2b7224 */ /* 0x110fe400078e0068 */
[----:B------:R-:W-:Y:S02]  /*7a30*/  IMAD.MOV.U32 R39, RZ, RZ, R104 ;  /* 0x000000ffff277224 */ /* 0x000fe400078e0068 */
[----:B------:R-:W-:Y:S01]  /*7a40*/  FMUL R34, R34, 1.4426950216293334961 ;  /* 0x3fb8aa3b22227820 */ /* 0x000fe20000400000 */
[----:B------:R-:W-:-:S02]  /*7a50*/  FMUL R35, R35, 1.4426950216293334961 ;  /* 0x3fb8aa3b23237820 */ /* 0x000fc40000400000 */
[----:B------:R-:W-:Y:S03]  /*7a60*/  HMMA.16816.F32 R52, R40, R62, R52 ;  /* 0x0000003e2834723c */ /* 0x000fe60000001834 */
[----:B------:R-:W0:Y:S05]  /*7a70*/  MUFU.EX2 R34, R34 ;  /* 0x0000002200227308 */ /* 0x000e2a0000000800 */
[----:B------:R-:W-:Y:S03]  /*7a80*/  HMMA.16816.F32 R36, R36, R94, R68 ;  /* 0x0000005e2424723c */ /* 0x000fe60000001844 */
[----:B------:R-:W1:Y:S01]  /*7a90*/  MUFU.EX2 R35, R35 ;  /* 0x0000002300237308 */ /* 0x000e620000000800 */
[----:B------:R-:W-:Y:S01]  /*7aa0*/  F2FP.F16.E4M3.UNPACK_B R96, R76.H1 ;  /* 0x0000004cff60723e */ /* 0x000fe200030006ff */
[----:B------:R-:W-:Y:S01]  /*7ab0*/  IMAD.MOV.U32 R40, RZ, RZ, R103 ;  /* 0x000000ffff287224 */ /* 0x000fe200078e0067 */
[----:B------:R-:W-:Y:S01]  /*7ac0*/  F2FP.F16.E4M3.UNPACK_B R97, R77.H1 ;  /* 0x0000004dff61723e */ /* 0x000fe200030006ff */
[----:B------:R-:W-:Y:S01]  /*7ad0*/  IMAD.MOV.U32 R41, RZ, RZ, R107 ;  /* 0x000000ffff297224 */ /* 0x000fe200078e006b */
[----:B------:R-:W-:Y:S01]  /*7ae0*/  F2FP.F16.E4M3.UNPACK_B R98, R80.H1 ;  /* 0x00000050ff62723e */ /* 0x000fe200030006ff */
[----:B------:R-:W-:Y:S01]  /*7af0*/  IMAD.MOV.U32 R42, RZ, RZ, R101 ;  /* 0x000000ffff2a7224 */ /* 0x000fe200078e0065 */
[----:B------:R-:W-:Y:S01]  /*7b00*/  F2FP.F16.E4M3.UNPACK_B R99, R81.H1 ;  /* 0x00000051ff63723e */ /* 0x000fe200030006ff */
[----:B------:R-:W-:-:S02]  /*7b10*/  IMAD.MOV.U32 R43, RZ, RZ, R105 ;  /* 0x000000ffff2b7224 */ /* 0x000fc400078e0069 */
[C---:B0-----:R-:W-:Y:S01]  /*7b20*/  FMUL R56, R34.reuse, R56 ;  /* 0x0000003822387220 */ /* 0x041fe20000400000 */
[----:B------:R-:W-:-:S04]  /*7b30*/  FMUL R57, R34, R57 ;  /* 0x0000003922397220 */ /* 0x000fc80000400000 */
[----:B------:R-:W-:Y:S01]  /*7b40*/  HMMA.16816.F32 R52, R40, R96, R52 ;  /* 0x000000602834723c */ /* 0x000fe20000001834 */
[C---:B-1----:R-:W-:Y:S01]  /*7b50*/  FMUL R58, R35.reuse, R58 ;  /* 0x0000003a233a7220 */ /* 0x042fe20000400000 */
[----:B------:R-:W-:-:S06]  /*7b60*/  FMUL R59, R35, R59 ;  /* 0x0000003b233b7220 */ /* 0x000fcc0000400000 */
[----:B------:R-:W-:Y:S01]  /*7b70*/  HMMA.16816.F32 R36, R40, R98, R36 ;  /* 0x000000622824723c */ /* 0x000fe20000001824 */
[----:B-----5:R-:W-:Y:S02]  /*7b80*/  IMAD.MOV.U32 R40, RZ, RZ, R74 ;  /* 0x000000ffff287224 */ /* 0x020fe400078e004a */
[----:B------:R-:W-:Y:S02]  /*7b90*/  IMAD.MOV.U32 R41, RZ, RZ, R44 ;  /* 0x000000ffff297224 */ /* 0x000fe400078e002c */
[----:B------:R-:W-:Y:S02]  /*7ba0*/  IMAD.MOV.U32 R42, RZ, RZ, R72 ;  /* 0x000000ffff2a7224 */ /* 0x000fe400078e0048 */
[----:B------:R-:W-:Y:S01]  /*7bb0*/  IMAD.MOV.U32 R43, RZ, RZ, R46 ;  /* 0x000000ffff2b7224 */ /* 0x000fe200078e002e */
[----:B------:R-:W-:-:S05]  /*7bc0*/  LOP3.LUT R61, R0, 0x40, RZ, 0x3c, !PT ;  /* 0x00000040003d7812 */ /* 0x000fca00078e3cff */
[----:B------:R-:W0:Y:S01]  /*7bd0*/  LDS.64 R70, [R61+UR7] ;  /* 0x000000073d467984 */ /* 0x000e220008000a00 */
[----:B------:R-:W-:Y:S01]  /*7be0*/  HMMA.16816.F32 R56, R40, R62, R56 ;  /* 0x0000003e2838723c */ /* 0x000fe20000001838 */
[----:B------:R-:W-:Y:S02]  /*7bf0*/  LOP3.LUT R62, R0, 0x60, RZ, 0x3c, !PT ;  /* 0x00000060003e7812 */ /* 0x000fe400078e3cff */
[----:B------:R-:W1:Y:S04]  /*7c00*/  LDS.64 R80, [R61+UR7+0x800] ;  /* 0x000800073d507984 */ /* 0x000e680008000a00 */
[----:B------:R-:W2:Y:S04]  /*7c10*/  LDS.64 R68, [R62+UR7] ;  /* 0x000000073e447984 */ /* 0x000ea80008000a00 */
[----:B------:R-:W3:Y:S01]  /*7c20*/  LDS.64 R76, [R62+UR7+0x800] ;  /* 0x000800073e4c7984 */ /* 0x000ee20008000a00 */
[C---:B------:R-:W-:Y:S01]  /*7c30*/  FMUL R64, R34.reuse, R64 ;  /* 0x0000004022407220 */ /* 0x040fe20000400000 */
[----:B------:R-:W-:Y:S01]  /*7c40*/  FMUL R65, R34, R65 ;  /* 0x0000004122417220 */ /* 0x000fe20000400000 */
[C---:B------:R-:W-:Y:S01]  /*7c50*/  FMUL R66, R35.reuse, R66 ;  /* 0x0000004223427220 */ /* 0x040fe20000400000 */
[----:B------:R-:W-:-:S07]  /*7c60*/  FMUL R67, R35, R67 ;  /* 0x0000004323437220 */ /* 0x000fce0000400000 */
[----:B------:R-:W-:Y:S01]  /*7c70*/  HMMA.16816.F32 R40, R40, R94, R64 ;  /* 0x0000005e2828723c */ /* 0x000fe20000001840 */
[----:B------:R-:W-:Y:S01]  /*7c80*/  IMAD.MOV.U32 R44, RZ, RZ, R75 ;  /* 0x000000ffff2c7224 */ /* 0x000fe200078e004b */
[----:B------:R-:W4:Y:S01]  /*7c90*/  LDS.64 R66, [R61+UR7+0x1000] ;  /* 0x001000073d427984 */ /* 0x000f220008000a00 */
[----:B------:R-:W-:-:S03]  /*7ca0*/  IMAD.MOV.U32 R46, RZ, RZ, R73 ;  /* 0x000000ffff2e7224 */ /* 0x000fc600078e0049 */
[----:B------:R-:W5:Y:S04]  /*7cb0*/  LDS.64 R74, [R61+UR7+0x1800] ;  /* 0x001800073d4a7984 */ /* 0x000f680008000a00 */
[----:B------:R-:W4:Y:S04]  /*7cc0*/  LDS.64 R64, [R62+UR7+0x1000] ;  /* 0x001000073e407984 */ /* 0x000f280008000a00 */
[----:B------:R-:W4:Y:S01]  /*7cd0*/  LDS.64 R72, [R62+UR7+0x1800] ;  /* 0x001800073e487984 */ /* 0x000f220008000a00 */
[----:B------:R-:W-:Y:S01]  /*7ce0*/  HMMA.16816.F32 R56, R44, R96, R56 ;  /* 0x000000602c38723c */ /* 0x000fe20000001838 */
[----:B------:R-:W-:-:S02]  /*7cf0*/  F2FP.F16.E4M3.UNPACK_B R94, R78 ;  /* 0x0000004eff5e723e */ /* 0x000fc400020006ff */
[----:B------:R-:W-:Y:S02]  /*7d00*/  F2FP.F16.E4M3.UNPACK_B R95, R79 ;  /* 0x0000004fff5f723e */ /* 0x000fe400020006ff */
[----:B------:R-:W-:Y:S02]  /*7d10*/  F2FP.F16.E4M3.UNPACK_B R96, R82 ;  /* 0x00000052ff60723e */ /* 0x000fe400020006ff */
[----:B------:R-:W-:Y:S01]  /*7d20*/  F2FP.F16.E4M3.UNPACK_B R97, R83 ;  /* 0x00000053ff61723e */ /* 0x000fe200020006ff */
[----:B------:R-:W-:Y:S01]  /*7d30*/  HMMA.16816.F32 R40, R44, R98, R40 ;  /* 0x000000622c28723c */ /* 0x000fe20000001828 */
[----:B0-----:R-:W-:Y:S02]  /*7d40*/  IMAD.MOV.U32 R44, RZ, RZ, R70 ;  /* 0x000000ffff2c7224 */ /* 0x001fe400078e0046 */
[----:B-1----:R-:W-:Y:S02]  /*7d50*/  IMAD.MOV.U32 R45, RZ, RZ, R80 ;  /* 0x000000ffff2d7224 */ /* 0x002fe400078e0050 */
[----:B--2---:R-:W-:-:S02]  /*7d60*/  IMAD.MOV.U32 R46, RZ, RZ, R68 ;  /* 0x000000ffff2e7224 */ /* 0x004fc400078e0044 */
[----:B---3--:R-:W-:-:S07]  /*7d70*/  IMAD.MOV.U32 R47, RZ, RZ, R76 ;  /* 0x000000ffff2f7224 */ /* 0x008fce00078e004c */
[C---:B------:R-:W-:Y:S08]  /*7d80*/  HMMA.16816.F32 R52, R44.reuse, R94, R52 ;  /* 0x0000005e2c34723c */ /* 0x040ff00000001834 */
[----:B------:R-:W-:Y:S01]  /*7d90*/  HMMA.16816.F32 R36, R44, R96, R36 ;  /* 0x000000602c24723c */ /* 0x000fe20000001824 */
[----:B------:R-:W-:Y:S02]  /*7da0*/  IMAD.MOV.U32 R44, RZ, RZ, R71 ;  /* 0x000000ffff2c7224 */ /* 0x000fe400078e0047 */
[----:B------:R-:W-:Y:S01]  /*7db0*/  IMAD.MOV.U32 R45, RZ, RZ, R81 ;  /* 0x000000ffff2d7224 */ /* 0x000fe200078e0051 */
[----:B------:R-:W0:Y:S01]  /*7dc0*/  LDS.64 R70, [R0+UR7+0x80] ;  /* 0x0000800700467984 */ /* 0x000e220008000a00 */
[----:B------:R-:W-:-:S02]  /*7dd0*/  IMAD.MOV.U32 R46, RZ, RZ, R69 ;  /* 0x000000ffff2e7224 */ /* 0x000fc400078e0045 */
[----:B------:R-:W-:Y:S01]  /*7de0*/  IMAD.MOV.U32 R47, RZ, RZ, R77 ;  /* 0x000000ffff2f7224 */ /* 0x000fe200078e004d */
[----:B------:R-:W1:Y:S04]  /*7df0*/  LDS.64 R80, [R0+UR7+0x880] ;  /* 0x0008800700507984 */ /* 0x000e680008000a00 */
[----:B------:R-:W2:Y:S04]  /*7e00*/  LDS.64 R68, [R60+UR7+0x80] ;  /* 0x000080073c447984 */ /* 0x000ea80008000a00 */
[----:B------:R-:W3:Y:S01]  /*7e10*/  LDS.64 R76, [R60+UR7+0x880] ;  /* 0x000880073c4c7984 */ /* 0x000ee20008000a00 */
[----:B------:R-:W-:-:S02]  /*7e20*/  F2FP.F16.E4M3.UNPACK_B R78, R78.H1 ;  /* 0x0000004eff4e723e */ /* 0x000fc400030006ff */
[----:B------:R-:W-:Y:S02]  /*7e30*/  F2FP.F16.E4M3.UNPACK_B R79, R79.H1 ;  /* 0x0000004fff4f723e */ /* 0x000fe400030006ff */
[----:B------:R-:W-:Y:S02]  /*7e40*/  F2FP.F16.E4M3.UNPACK_B R82, R82.H1 ;  /* 0x00000052ff52723e */ /* 0x000fe400030006ff */
[----:B------:R-:W-:-:S03]  /*7e50*/  F2FP.F16.E4M3.UNPACK_B R83, R83.H1 ;  /* 0x00000053ff53723e */ /* 0x000fc600030006ff */
[C---:B------:R-:W-:Y:S08]  /*7e60*/  HMMA.16816.F32 R52, R44.reuse, R78, R52 ;  /* 0x0000004e2c34723c */ /* 0x040ff00000001834 */
[----:B------:R-:W-:Y:S01]  /*7e70*/  HMMA.16816.F32 R36, R44, R82, R36 ;  /* 0x000000522c24723c */ /* 0x000fe20000001824 */
[----:B----4-:R-:W-:Y:S02]  /*7e80*/  IMAD.MOV.U32 R44, RZ, RZ, R66 ;  /* 0x000000ffff2c7224 */ /* 0x010fe400078e0042 */
[----:B-----5:R-:W-:-:S02]  /*7e90*/  IMAD.MOV.U32 R45, RZ, RZ, R74 ;  /* 0x000000ffff2d7224 */ /* 0x020fc400078e004a */
[----:B------:R-:W-:Y:S02]  /*7ea0*/  IMAD.MOV.U32 R46, RZ, RZ, R64 ;  /* 0x000000ffff2e7224 */ /* 0x000fe400078e0040 */
[----:B------:R-:W-:-:S07]  /*7eb0*/  IMAD.MOV.U32 R47, RZ, RZ, R72 ;  /* 0x000000ffff2f7224 */ /* 0x000fce00078e0048 */
[C---:B------:R-:W-:Y:S08]  /*7ec0*/  HMMA.16816.F32 R56, R44.reuse, R94, R56 ;  /* 0x0000005e2c38723c */ /* 0x040ff00000001838 */
[----:B------:R-:W-:Y:S01]  /*7ed0*/  HMMA.16816.F32 R40, R44, R96, R40 ;  /* 0x000000602c28723c */ /* 0x000fe20000001828 */
[----:B------:R-:W-:Y:S02]  /*7ee0*/  IMAD.MOV.U32 R44, RZ, RZ, R67 ;  /* 0x000000ffff2c7224 */ /* 0x000fe400078e0043 */
[----:B------:R-:W-:Y:S01]  /*7ef0*/  IMAD.MOV.U32 R45, RZ, RZ, R75 ;  /* 0x000000ffff2d7224 */ /* 0x000fe200078e004b */
[----:B------:R-:W-:Y:S01]  /*7f00*/  LDS.64 R66, [R60+UR7+0x1080] ;  /* 0x001080073c427984 */ /* 0x000fe20008000a00 */
[----:B------:R-:W-:-:S02]  /*7f10*/  IMAD.MOV.U32 R46, RZ, RZ, R65 ;  /* 0x000000ffff2e7224 */ /* 0x000fc400078e0041 */
[----:B------:R-:W-:Y:S01]  /*7f20*/  IMAD.MOV.U32 R47, RZ, RZ, R73 ;  /* 0x000000ffff2f7224 */ /* 0x000fe200078e0049 */
[----:B------:R-:W4:Y:S04]  /*7f30*/  LDS.64 R64, [R0+UR7+0x1080] ;  /* 0x0010800700407984 */ /* 0x000f280008000a00 */
[----:B------:R-:W5:Y:S04]  /*7f40*/  LDS.64 R72, [R0+UR7+0x1880] ;  /* 0x0018800700487984 */ /* 0x000f680008000a00 */
[----:B------:R-:W4:Y:S01]  /*7f50*/  LDS.64 R74, [R60+UR7+0x1880] ;  /* 0x001880073c4a7984 */ /* 0x000f220008000a00 */
[----:B------:R-:W-:Y:S01]  /*7f60*/  HMMA.16816.F32 R56, R44, R78, R56 ;  /* 0x0000004e2c38723c */ /* 0x000fe20000001838 */
[----:B------:R-:W-:-:S07]  /*7f70*/  F2FP.F16.E4M3.UNPACK_B R94, R88 ;  /* 0x00000058ff5e723e */ /* 0x000fce00020006ff */
[----:B------:R-:W-:Y:S01]  /*7f80*/  HMMA.16816.F32 R40, R44, R82, R40 ;  /* 0x000000522c28723c */ /* 0x000fe20000001828 */
[----:B------:R-:W-:Y:S01]  /*7f90*/  F2FP.F16.E4M3.UNPACK_B R82, R84 ;  /* 0x00000054ff52723e */ /* 0x000fe200020006ff */
[----:B0-----:R-:W-:Y:S01]  /*7fa0*/  IMAD.MOV.U32 R44, RZ, RZ, R70 ;  /* 0x000000ffff2c7224 */ /* 0x001fe200078e0046 */
[----:B------:R-:W-:Y:S01]  /*7fb0*/  F2FP.F16.E4M3.UNPACK_B R83, R85 ;  /* 0x00000055ff53723e */ /* 0x000fe200020006ff */
[----:B-1----:R-:W-:Y:S01]  /*7fc0*/  IMAD.MOV.U32 R45, RZ, RZ, R80 ;  /* 0x000000ffff2d7224 */ /* 0x002fe200078e0050 */
[----:B------:R-:W-:Y:S01]  /*7fd0*/  F2FP.F16.E4M3.UNPACK_B R95, R89 ;  /* 0x00000059ff5f723e */ /* 0x000fe200020006ff */
[----:B--2---:R-:W-:Y:S01]  /*7fe0*/  IMAD.MOV.U32 R46, RZ, RZ, R68 ;  /* 0x000000ffff2e7224 */ /* 0x004fe200078e0044 */
[----:B------:R-:W-:Y:S01]  /*7ff0*/  LDS.64 R78, [R61+UR7+0x880] ;  /* 0x000880073d4e7984 */ /* 0x000fe20008000a00 */
[----:B---3--:R-:W-:-:S07]  /*8000*/  IMAD.MOV.U32 R47, RZ, RZ, R76 ;  /* 0x000000ffff2f7224 */ /* 0x008fce00078e004c */
[----:B------:R-:W-:Y:S01]  /*8010*/  HMMA.16816.F32 R52, R44, R82, R52 ;  /* 0x000000522c34723c */ /* 0x000fe20000001834 */
[----:B------:R-:W-:Y:S02]  /*8020*/  F2FP.F16.E4M3.UNPACK_B R84, R84.H1 ;  /* 0x00000054ff54723e */ /* 0x000fe400030006ff */
[----:B------:R-:W-:-:S05]  /*8030*/  F2FP.F16.E4M3.UNPACK_B R85, R85.H1 ;  /* 0x00000055ff55723e */ /* 0x000fca00030006ff */
        /* <DEDUP_REMOVED lines=9> */
[----:B------:R-:W-:Y:S01]  /*80d0*/  IMAD.MOV.U32 R53, RZ, RZ, R81 ;  /* 0x000000ffff357224 */ /* 0x000fe200078e0051 */
[----:B------:R-:W-:Y:S01]  /*80e0*/  LDS.64 R70, [R62+UR7+0x80] ;  /* 0x000080073e467984 */ /* 0x000fe20008000a00 */
[----:B------:R-:W-:Y:S02]  /*80f0*/  IMAD.MOV.U32 R54, RZ, RZ, R69 ;  /* 0x000000ffff367224 */ /* 0x000fe400078e0045 */
[----:B------:R-:W-:Y:S01]  /*8100*/  IMAD.MOV.U32 R55, RZ, RZ, R77 ;  /* 0x000000ffff377224 */ /* 0x000fe200078e004d */
[----:B------:R-:W0:Y:S04]  /*8110*/  LDS.64 R68, [R61+UR7+0x80] ;  /* 0x000080073d447984 */ /* 0x000e280008000a00 */
[----:B------:R-:W1:Y:S02]  /*8120*/  LDS.64 R76, [R62+UR7+0x880] ;  /* 0x000880073e4c7984 */ /* 0x000e640008000a00 */
[----:B------:R-:W-:Y:S01]  /*8130*/  HMMA.16816.F32 R44, R52, R88, R44 ;  /* 0x00000058342c723c */ /* 0x000fe2000000182c */
[----:B----4-:R-:W-:-:S02]  /*8140*/  IMAD.MOV.U32 R52, RZ, RZ, R64 ;  /* 0x000000ffff347224 */ /* 0x010fc400078e0040 */
[----:B-----5:R-:W-:Y:S02]  /*8150*/  IMAD.MOV.U32 R53, RZ, RZ, R72 ;  /* 0x000000ffff357224 */ /* 0x020fe400078e0048 */
[----:B------:R-:W-:Y:S02]  /*8160*/  IMAD.MOV.U32 R54, RZ, RZ, R66 ;  /* 0x000000ffff367224 */ /* 0x000fe400078e0042 */
[----:B------:R-:W-:-:S07]  /*8170*/  IMAD.MOV.U32 R55, RZ, RZ, R74 ;  /* 0x000000ffff377224 */ /* 0x000fce00078e004a */
[C---:B------:R-:W-:Y:S08]  /*8180*/  HMMA.16816.F32 R56, R52.reuse, R82, R56 ;  /* 0x000000523438723c */ /* 0x040ff00000001838 */
[----:B------:R-:W-:Y:S01]  /*8190*/  HMMA.16816.F32 R52, R52, R94, R40 ;  /* 0x0000005e3434723c */ /* 0x000fe20000001828 */
[----:B------:R-:W-:Y:S02]  /*81a0*/  IMAD.MOV.U32 R40, RZ, RZ, R65 ;  /* 0x000000ffff287224 */ /* 0x000fe400078e0041 */
[----:B------:R-:W-:-:S02]  /*81b0*/  IMAD.MOV.U32 R41, RZ, RZ, R73 ;  /* 0x000000ffff297224 */ /* 0x000fc400078e0049 */
[----:B------:R-:W-:Y:S02]  /*81c0*/  IMAD.MOV.U32 R42, RZ, RZ, R67 ;  /* 0x000000ffff2a7224 */ /* 0x000fe400078e0043 */
[----:B------:R-:W-:-:S07]  /*81d0*/  IMAD.MOV.U32 R43, RZ, RZ, R75 ;  /* 0x000000ffff2b7224 */ /* 0x000fce00078e004b */
[----:B------:R-:W-:Y:S01]  /*81e0*/  HMMA.16816.F32 R40, R40, R84, R56 ;  /* 0x000000542828723c */ /* 0x000fe20000001838 */
[----:B------:R-:W-:Y:S02]  /*81f0*/  IMAD.MOV.U32 R57, RZ, RZ, R73 ;  /* 0x000000ffff397224 */ /* 0x000fe400078e0049 */
[----:B------:R-:W-:Y:S01]  /*8200*/  IMAD.MOV.U32 R59, RZ, RZ, R75 ;  /* 0x000000ffff3b7224 */ /* 0x000fe200078e004b */
[----:B------:R-:W2:Y:S04]  /*8210*/  LDS.64 R72, [R61+UR7+0x1080] ;  /* 0x001080073d487984 */ /* 0x000ea80008000a00 */
[----:B------:R-:W3:Y:S04]  /*8220*/  LDS.64 R74, [R61+UR7+0x1880] ;  /* 0x001880073d4a7984 */ /* 0x000ee80008000a00 */
[----:B------:R-:W4:Y:S04]  /*8230*/  LDS.64 R60, [R62+UR7+0x1080] ;  /* 0x001080073e3c7984 */ /* 0x000f280008000a00 */
[----:B------:R-:W5:Y:S01]  /*8240*/  LDS.64 R62, [R62+UR7+0x1880] ;  /* 0x001880073e3e7984 */ /* 0x000f620008000a00 */
[----:B------:R-:W-:-:S02]  /*8250*/  IMAD.MOV.U32 R56, RZ, RZ, R65 ;  /* 0x000000ffff387224 */ /* 0x000fc400078e0041 */
[----:B------:R-:W-:Y:S01]  /*8260*/  IMAD.MOV.U32 R58, RZ, RZ, R67 ;  /* 0x000000ffff3a7224 */ /* 0x000fe200078e0043 */
[----:B------:R-:W-:Y:S02]  /*8270*/  F2FP.F16.E4M3.UNPACK_B R64, R86 ;  /* 0x00000056ff40723e */ /* 0x000fe400020006ff */
[----:B------:R-:W-:-:S04]  /*8280*/  F2FP.F16.E4M3.UNPACK_B R65, R87 ;  /* 0x00000057ff41723e */ /* 0x000fc800020006ff */
[----:B------:R-:W-:Y:S01]  /*8290*/  HMMA.16816.F32 R56, R56, R88, R52 ;  /* 0x000000583838723c */ /* 0x000fe20000001834 */
[----:B0-----:R-:W-:Y:S02]  /*82a0*/  IMAD.MOV.U32 R52, RZ, RZ, R68 ;  /* 0x000000ffff347224 */ /* 0x001fe400078e0044 */
[----:B------:R-:W-:Y:S02]  /*82b0*/  IMAD.MOV.U32 R53, RZ, RZ, R78 ;  /* 0x000000ffff357224 */ /* 0x000fe400078e004e */
[----:B------:R-:W-:Y:S02]  /*82c0*/  IMAD.MOV.U32 R54, RZ, RZ, R70 ;  /* 0x000000ffff367224 */ /* 0x000fe400078e0046 */
[----:B-1----:R-:W-:Y:S01]  /*82d0*/  IMAD.MOV.U32 R55, RZ, RZ, R76 ;  /* 0x000000ffff377224 */ /* 0x002fe200078e004c */
[----:B------:R-:W-:-:S06]  /*82e0*/  F2FP.F16.E4M3.UNPACK_B R80, R90 ;  /* 0x0000005aff50723e */ /* 0x000fcc00020006ff */
[----:B------:R-:W-:Y:S01]  /*82f0*/  HMMA.16816.F32 R36, R52, R64, R36 ;  /* 0x000000403424723c */ /* 0x000fe20000001824 */
[----:B------:R-:W-:Y:S02]  /*8300*/  F2FP.F16.E4M3.UNPACK_B R81, R91 ;  /* 0x0000005bff51723e */ /* 0x000fe400020006ff */
[----:B------:R-:W-:Y:S02]  /*8310*/  F2FP.F16.E4M3.UNPACK_B R86, R86.H1 ;  /* 0x00000056ff56723e */ /* 0x000fe400030006ff */
[----:B------:R-:W-:-:S03]  /*8320*/  F2FP.F16.E4M3.UNPACK_B R87, R87.H1 ;  /* 0x00000057ff57723e */ /* 0x000fc600030006ff */
[----:B------:R-:W-:Y:S01]  /*8330*/  HMMA.16816.F32 R44, R52, R80, R44 ;  /* 0x00000050342c723c */ /* 0x000fe2000000182c */
[----:B------:R-:W-:Y:S02]  /*8340*/  IMAD.MOV.U32 R52, RZ, RZ, R69 ;  /* 0x000000ffff347224 */ /* 0x000fe400078e0045 */
[----:B------:R-:W-:Y:S02]  /*8350*/  IMAD.MOV.U32 R53, RZ, RZ, R79 ;  /* 0x000000ffff357224 */ /* 0x000fe400078e004f */
[----:B------:R-:W-:Y:S02]  /*8360*/  IMAD.MOV.U32 R54, RZ, RZ, R71 ;  /* 0x000000ffff367224 */ /* 0x000fe400078e0047 */
[----:B------:R-:W-:-:S07]  /*8370*/  IMAD.MOV.U32 R55, RZ, RZ, R77 ;  /* 0x000000ffff377224 */ /* 0x000fce00078e004d */
[----:B------:R-:W-:Y:S01]  /*8380*/  HMMA.16816.F32 R52, R52, R86, R36 ;  /* 0x000000563434723c */ /* 0x000fe20000001824 */
[----:B--2---:R-:W-:Y:S02]  /*8390*/  IMAD.MOV.U32 R36, RZ, RZ, R72 ;  /* 0x000000ffff247224 */ /* 0x004fe400078e0048 */
[----:B---3--:R-:W-:Y:S02]  /*83a0*/  IMAD.MOV.U32 R37, RZ, RZ, R74 ;  /* 0x000000ffff257224 */ /* 0x008fe400078e004a */
[----:B----4-:R-:W-:Y:S02]  /*83b0*/  IMAD.MOV.U32 R38, RZ, RZ, R60 ;  /* 0x000000ffff267224 */ /* 0x010fe400078e003c */
[----:B-----5:R-:W-:Y:S02]  /*83c0*/  IMAD.MOV.U32 R39, RZ, RZ, R62 ;  /* 0x000000ffff277224 */ /* 0x020fe400078e003e */
[----:B------:R-:W-:Y:S02]  /*83d0*/  IMAD.MOV.U32 R66, RZ, RZ, R60 ;  /* 0x000000ffff427224 */ /* 0x000fe400078e003c */
[----:B------:R-:W-:-:S03]  /*83e0*/  IMAD.MOV.U32 R67, RZ, RZ, R62 ;  /* 0x000000ffff437224 */ /* 0x000fc600078e003e */
[----:B------:R-:W-:Y:S01]  /*83f0*/  HMMA.16816.F32 R40, R36, R64, R40 ;  /* 0x000000402428723c */ /* 0x000fe20000001828 */
[----:B------:R-:W-:Y:S02]  /*8400*/  IMAD.MOV.U32 R64, RZ, RZ, R72 ;  /* 0x000000ffff407224 */ /* 0x000fe400078e0048 */
[----:B------:R-:W-:Y:S01]  /*8410*/  IMAD.MOV.U32 R65, RZ, RZ, R74 ;  /* 0x000000ffff417224 */ /* 0x000fe200078e004a */
[----:B------:R-:W-:Y:S01]  /*8420*/  F2FP.F16.E4M3.UNPACK_B R90, R90.H1 ;  /* 0x0000005aff5a723e */ /* 0x000fe200030006ff */
[----:B------:R-:W-:Y:S01]  /*8430*/  IMAD.MOV.U32 R68, RZ, RZ, R69 ;  /* 0x000000ffff447224 */ /* 0x000fe200078e0045 */
[----:B------:R-:W-:Y:S01]  /*8440*/  F2FP.F16.E4M3.UNPACK_B R91, R91.H1 ;  /* 0x0000005bff5b723e */ /* 0x000fe200030006ff */
[----:B------:R-:W-:Y:S02]  /*8450*/  IMAD.MOV.U32 R70, RZ, RZ, R71 ;  /* 0x000000ffff467224 */ /* 0x000fe400078e0047 */
[----:B------:R-:W-:Y:S02]  /*8460*/  IMAD.MOV.U32 R69, RZ, RZ, R79 ;  /* 0x000000ffff457224 */ /* 0x000fe400078e004f */
[----:B------:R-:W-:Y:S01]  /*8470*/  IMAD.MOV.U32 R71, RZ, RZ, R77 ;  /* 0x000000ffff477224 */ /* 0x000fe200078e004d */
[----:B------:R-:W-:Y:S01]  /*8480*/  HMMA.16816.F32 R64, R64, R80, R56 ;  /* 0x000000504040723c */ /* 0x000fe20000001838 */
[----:B------:R-:W-:-:S07]  /*8490*/  UIADD3 UR6, UPT, UPT, UR6, 0x80, URZ ;  /* 0x0000008006067890 */ /* 0x000fce000fffe0ff */
[----:B------:R-:W-:Y:S01]  /*84a0*/  HMMA.16816.F32 R68, R68, R90, R44 ;  /* 0x0000005a4444723c */ /* 0x000fe2000000182c */
[----:B------:R-:W-:Y:S01]  /*84b0*/  UISETP.GE.AND UP0, UPT, UR6, UR16, UPT ;  /* 0x000000100600728c */ /* 0x000fe2000bf06270 */
[----:B------:R-:W-:Y:S02]  /*84c0*/  IMAD.MOV.U32 R36, RZ, RZ, R73 ;  /* 0x000000ffff247224 */ /* 0x000fe400078e0049 */
[----:B------:R-:W-:Y:S02]  /*84d0*/  IMAD.MOV.U32 R37, RZ, RZ, R75 ;  /* 0x000000ffff257224 */ /* 0x000fe400078e004b */
[----:B------:R-:W-:Y:S02]  /*84e0*/  IMAD.MOV.U32 R38, RZ, RZ, R61 ;  /* 0x000000ffff267224 */ /* 0x000fe400078e003d */
[----:B------:R-:W-:Y:S02]  /*84f0*/  IMAD.MOV.U32 R39, RZ, RZ, R63 ;  /* 0x000000ffff277224 */ /* 0x000fe400078e003f */
[----:B------:R-:W-:-:S02]  /*8500*/  FFMA2 R92, R136.F32x2.HI_LO, R34.F32x2.HI_LO, R92.F32x2.HI_LO ;  /* 0x00000022885c7249 */ /* 0x000fc4000000005c */
[----:B------:R-:W-:Y:S02]  /*8510*/  IMAD.MOV.U32 R0, RZ, RZ, R48 ;  /* 0x000000ffff007224 */ /* 0x000fe400078e0030 */
[----:B------:R-:W-:Y:S02]  /*8520*/  IMAD.MOV.U32 R34, RZ, RZ, R49 ;  /* 0x000000ffff227224 */ /* 0x000fe400078e0031 */
[----:B------:R-:W-:Y:S01]  /*8530*/  IMAD.MOV.U32 R35, RZ, RZ, R51 ;  /* 0x000000ffff237224 */ /* 0x000fe200078e0033 */
[----:B------:R-:W-:Y:S01]  /*8540*/  HMMA.16816.F32 R56, R36, R86, R40 ;  /* 0x000000562438723c */ /* 0x000fe20000001828 */
[----:B------:R-:W-:Y:S02]  /*8550*/  IMAD.MOV.U32 R136, RZ, RZ, R92 ;  /* 0x000000ffff887224 */ /* 0x000fe400078e005c */
[----:B------:R-:W-:Y:S01]  /*8560*/  IMAD.MOV.U32 R137, RZ, RZ, R93 ;  /* 0x000000ffff897224 */ /* 0x000fe200078e005d */
[----:B------:R-:W-:-:S04]  /*8570*/  ULEA UR4, UR10, UR4, 0x7 ;  /* 0x000000040a047291 */ /* 0x000fc8000f8e38ff */
[----:B------:R-:W-:Y:S01]  /*8580*/  HMMA.16816.F32 R64, R36, R90, R64 ;  /* 0x0000005a2440723c */ /* 0x000fe20000001840 */
[----:B------:R-:W-:Y:S01]  /*8590*/  IMAD.MOV.U32 R36, RZ, RZ, R50 ;  /* 0x000000ffff247224 */ /* 0x000fe200078e0032 */
[----:B------:R-:W-:Y:S01]  /*85a0*/  ULEA UR5, UR11, UR5, 0x7 ;  /* 0x000000050b057291 */ /* 0x000fe2000f8e38ff */
[----:B------:R-:W-:Y:S02]  /*85b0*/  NOP ;  /* 0x0000000000007918 */ /* 0x000fe40000000000 */
[----:B------:R-:W-:-:S15]  /*85c0*/  BRA.U !UP0, `(.L_x_1) ;  /* 0xffffffa508887547 */ /* 0x000fde000b83ffff */
.L_x_0:
[----:B------:R-:W0:Y:S01]  /*85d0*/  S2R R33, SR_TID.X ;  /* 0x0000000000217919 */ /* 0x000e220000002100 */
[C---:B------:R-:W-:Y:S01]  /*85e0*/  FSETP.GT.AND P4, PT, |R139|.reuse, 8.50705917302346158658e+37, PT ;  /* 0x7e8000008b00780b */ /* 0x040fe20003f84200 */
[----:B------:R-:W2:Y:S01]  /*85f0*/  LDC R40, c[0x0][0x3e8] ;  /* 0x0000fa00ff287b82 */ /* 0x000ea20000000800 */
[C---:B------:R-:W-:Y:S01]  /*8600*/  FSETP.GEU.AND P5, PT, |R139|.reuse, 1.175494350822287508e-38, PT ;  /* 0x008000008b00780b */ /* 0x040fe20003fae200 */
[----:B------:R-:W3:Y:S01]  /*8610*/  S2R R61, SR_TID.X ;  /* 0x00000000003d7919 */ /* 0x000ee20000002100 */
[----:B------:R-:W-:Y:S01]  /*8620*/  FSETP.GEU.AND P6, PT, R139, 1.175494350822287508e-38, PT ;  /* 0x008000008b00780b */ /* 0x000fe20003fce000 */
[----:B------:R-:W4:Y:S01]  /*8630*/  LDCU.64 UR4, c[0x0][0x3e0] ;  /* 0x00007c00ff0477ac */ /* 0x000f220008000a00 */
[C---:B------:R-:W-:Y:S01]  /*8640*/  FSETP.GT.AND P3, PT, |R138|.reuse, 8.50705917302346158658e+37, PT ;  /* 0x7e8000008a00780b */ /* 0x040fe20003f64200 */
[----:B------:R-:W5:Y:S01]  /*8650*/  S2R R60, SR_CTAID.X ;  /* 0x00000000003c7919 */ /* 0x000f620000002500 */
[C---:B------:R-:W-:Y:S02]  /*8660*/  FSETP.GEU.AND P2, PT, |R138|.reuse, 1.175494350822287508e-38, PT ;  /* 0x008000008a00780b */ /* 0x040fe40003f4e200 */
[----:B------:R-:W-:-:S03]  /*8670*/  FSETP.GEU.AND P1, PT, R138, 1.175494350822287508e-38, PT ;  /* 0x008000008a00780b */ /* 0x000fc60003f2e000 */
[----:B------:R-:W-:Y:S01]  /*8680*/  @P4 FMUL R54, R54, 0.25 ;  /* 0x3e80000036364820 */ /* 0x000fe20000400000 */
[----:B------:R-:W-:Y:S01]  /*8690*/  @P4 FMUL R71, R71, 0.25 ;  /* 0x3e80000047474820 */ /* 0x000fe20000400000 */
[----:B------:R-:W-:Y:S01]  /*86a0*/  @P4 FMUL R70, R70, 0.25 ;  /* 0x3e80000046464820 */ /* 0x000fe20000400000 */
[----:B------:R-:W-:Y:S01]  /*86b0*/  @P4 FMUL R55, R55, 0.25 ;  /* 0x3e80000037374820 */ /* 0x000fe20000400000 */
[----:B------:R-:W-:Y:S01]  /*86c0*/  @!P5 FMUL R54, R54, 16777216 ;  /* 0x4b8000003636d820 */ /* 0x000fe20000400000 */
[----:B------:R-:W-:Y:S01]  /*86d0*/  @!P5 FMUL R71, R71, 16777216 ;  /* 0x4b8000004747d820 */ /* 0x000fe20000400000 */
[----:B------:R-:W-:Y:S01]  /*86e0*/  @!P5 FMUL R70, R70, 16777216 ;  /* 0x4b8000004646d820 */ /* 0x000fe20000400000 */
[----:B------:R-:W-:Y:S01]  /*86f0*/  @!P5 FMUL R55, R55, 16777216 ;  /* 0x4b8000003737d820 */ /* 0x000fe20000400000 */
        /* <DEDUP_REMOVED lines=8> */
[----:B----4-:R-:W-:Y:S01]  /*8780*/  UIMAD UR4, UR9, UR4, URZ ;  /* 0x00000004090472a4 */ /* 0x010fe2000f8e02ff */
[C---:B0-----:R-:W-:Y:S01]  /*8790*/  IMAD.SHL.U32 R2, R33.reuse, 0x20, RZ ;  /* 0x0000002021027824 */ /* 0x041fe200078e00ff */
[----:B------:R-:W-:-:S02]  /*87a0*/  LOP3.LUT R0, R33, 0x40, RZ, 0xc0, !PT ;  /* 0x0000004021007812 */ /* 0x000fc400078ec0ff */
[--C-:B------:R-:W-:Y:S02]  /*87b0*/  SHF.R.S32.HI R4, RZ, 0x3, R33.reuse ;  /* 0x00000003ff047819 */ /* 0x100fe40000011421 */
[----:B------:R-:W-:Y:S02]  /*87c0*/  LOP3.LUT R2, R2, 0x400, RZ, 0xc0, !PT ;  /* 0x0000040002027812 */ /* 0x000fe400078ec0ff */
[----:B------:R-:W-:Y:S02]  /*87d0*/  SGXT R4, R4, 0x1 ;  /* 0x000000010404781a */ /* 0x000fe40000000200 */
[----:B-1----:R-:W-:Y:S01]  /*87e0*/  SHF.R.S32.HI R5, RZ, 0x4, R33 ;  /* 0x00000004ff057819 */ /* 0x002fe20000011421 */
[C---:B------:R-:W-:Y:S01]  /*87f0*/  IMAD R2, R33.reuse, 0x8000, R2 ;  /* 0x0000800021027824 */ /* 0x040fe200078e0202 */
[----:B------:R-:W-:Y:S02]  /*8800*/  LOP3.LUT R7, R33, 0x7, RZ, 0xc0, !PT ;  /* 0x0000000721077812 */ /* 0x000fe400078ec0ff */
[----:B------:R-:W-:-:S02]  /*8810*/  LOP3.LUT R4, R4, 0x240, RZ, 0xc0, !PT ;  /* 0x0000024004047812 */ /* 0x000fc400078ec0ff */
[----:B------:R-:W-:Y:S01]  /*8820*/  LOP3.LUT R3, R2, 0xffff, RZ, 0xc0, !PT ;  /* 0x0000ffff02037812 */ /* 0x000fe200078ec0ff */
[----:B------:R-:W-:Y:S01]  /*8830*/  IMAD.SHL.U32 R2, R0, 0x4, RZ ;  /* 0x0000000400027824 */ /* 0x000fe200078e00ff */
[----:B------:R-:W-:Y:S01]  /*8840*/  SGXT R5, R5, 0x1 ;  /* 0x000000010505781a */ /* 0x000fe20000000200 */
[----:B------:R-:W-:Y:S01]  /*8850*/  IMAD R4, R7, 0x8, R4 ;  /* 0x0000000807047824 */ /* 0x000fe200078e0204 */
[----:B------:R-:W-:Y:S01]  /*8860*/  SHF.R.U32.HI R3, RZ, 0x9, R3 ;  /* 0x00000009ff037819 */ /* 0x000fe20000011603 */
[----:B------:R-:W-:Y:S01]  /*8870*/  IMAD.SHL.U32 R0, R33, 0x4, RZ ;  /* 0x0000000421007824 */ /* 0x000fe200078e00ff */
[----:B------:R-:W-:Y:S02]  /*8880*/  LOP3.LUT R5, R5, 0x404, RZ, 0xc0, !PT ;  /* 0x0000040405057812 */ /* 0x000fe400078ec0ff */
[----:B------:R-:W-:Y:S01]  /*8890*/  LOP3.LUT R2, R2, 0xffff, R3, 0xf8, !PT ;  /* 0x0000ffff02027812 */ /* 0x000fe200078ef803 */
[----:B------:R-:W-:Y:S01]  /*88a0*/  IMAD.SHL.U32 R3, R33, 0x2, RZ ;  /* 0x0000000221037824 */ /* 0x000fe200078e00ff */
[----:B------:R-:W-:-:S02]  /*88b0*/  LOP3.LUT R4, R4, 0x40, R33, 0x78, !PT ;  /* 0x0000004004047812 */ /* 0x000fc400078e7821 */
[----:B------:R-:W-:Y:S02]  /*88c0*/  LOP3.LUT R5, R5, 0x80, R0, 0xf8, !PT ;  /* 0x0000008005057812 */ /* 0x000fe400078ef800 */
[----:B------:R-:W-:Y:S01]  /*88d0*/  LOP3.LUT R30, R2, 0x3c, R3, 0xf8, !PT ;  /* 0x0000003c021e7812 */ /* 0x000fe200078ef803 */
[----:B------:R-:W-:Y:S01]  /*88e0*/  FMUL R2, R139, 8388608 ;  /* 0x4b0000008b027820 */ /* 0x000fe20000400000 */
[----:B------:R-:W-:Y:S02]  /*88f0*/  SHF.R.U32.HI R3, RZ, 0x1, R33 ;  /* 0x00000001ff037819 */ /* 0x000fe40000011621 */
[----:B------:R-:W-:Y:S01]  /*8900*/  LOP3.LUT R32, R5, R4, RZ, 0xfc, !PT ;  /* 0x0000000405207212 */ /* 0x000fe200078efcff */
[----:B------:R-:W-:Y:S01]  /*8910*/  BAR.SYNC.DEFER_BLOCKING 0x0 ;  /* 0x0000000000007b1d */ /* 0x000fe20000010000 */
[----:B------:R-:W-:Y:S01]  /*8920*/  FSEL R34, R2, R139, !P6 ;  /* 0x0000008b02227208 */ /* 0x000fe20007000000 */
[----:B------:R-:W-:Y:S01]  /*8930*/  @P4 FMUL R139, R139, 0.25 ;  /* 0x3e8000008b8b4820 */ /* 0x000fe20000400000 */
[----:B------:R-:W-:-:S02]  /*8940*/  LOP3.LUT R2, R3, 0xc, RZ, 0xc0, !PT ;  /* 0x0000000c03027812 */ /* 0x000fc400078ec0ff */
[----:B------:R-:W-:Y:S01]  /*8950*/  LEA R3, R7, UR7, 0x4 ;  /* 0x0000000707037c11 */ /* 0x000fe2000f8e20ff */
[----:B------:R-:W-:Y:S01]  /*8960*/  @!P5 FMUL R139, R139, 16777216 ;  /* 0x4b8000008b8bd820 */ /* 0x000fe20000400000 */
[----:B------:R-:W-:Y:S02]  /*8970*/  LOP3.LUT R6, R33, 0x7f, RZ, 0xc0, !PT ;  /* 0x0000007f21067812 */ /* 0x000fe400078ec0ff */
[----:B------:R-:W-:Y:S01]  /*8980*/  FSETP.GEU.AND P4, PT, R137, 1.175494350822287508e-38, PT ;  /* 0x008000008900780b */ /* 0x000fe20003f8e000 */
[----:B------:R-:W0:Y:S01]  /*8990*/  MUFU.RCP R4, R139 ;  /* 0x0000008b00047308 */ /* 0x000e220000001000 */
[----:B------:R-:W-:Y:S02]  /*89a0*/  IMAD.IADD R2, R2, 0x1, R3 ;  /* 0x0000000102027824 */ /* 0x000fe400078e0203 */
[----:B------:R-:W-:Y:S01]  /*89b0*/  FMUL R3, R138, 8388608 ;  /* 0x4b0000008a037820 */ /* 0x000fe20000400000 */
[----:B------:R-:W-:Y:S01]  /*89c0*/  ISETP.GE.U32.AND P0, PT, R6, 0x20, PT ;  /* 0x000000200600780c */ /* 0x000fe20003f06070 */
[----:B------:R-:W-:Y:S01]  /*89d0*/  VIADD R6, R34, 0xc0cafb0d ;  /* 0xc0cafb0d22067836 */ /* 0x000fe20000000000 */
[----:B------:R-:W-:-:S02]  /*89e0*/  FSEL R5, RZ, -23, P6 ;  /* 0xc1b80000ff057808 */ /* 0x000fc40003000000 */
[----:B------:R-:W-:Y:S01]  /*89f0*/  FSEL R31, R3, R138, !P1 ;  /* 0x0000008a031f7208 */ /* 0x000fe20004800000 */
[----:B------:R-:W-:Y:S01]  /*8a00*/  @P3 FMUL R138, R138, 0.25 ;  /* 0x3e8000008a8a3820 */ /* 0x000fe20000400000 */
[C---:B------:R-:W-:Y:S01]  /*8a10*/  FMUL R3, R137.reuse, 8388608 ;  /* 0x4b00000089037820 */ /* 0x040fe20000400000 */
[C---:B------:R-:W-:Y:S02]  /*8a20*/  FSETP.GT.AND P6, PT, |R137|.reuse, 8.50705917302346158658e+37, PT ;  /* 0x7e8000008900780b */ /* 0x040fe40003fc4200 */
[----:B------:R-:W-:Y:S01]  /*8a30*/  @!P2 FMUL R138, R138, 16777216 ;  /* 0x4b8000008a8aa820 */ /* 0x000fe20000400000 */
[----:B------:R-:W-:Y:S02]  /*8a40*/  LOP3.LUT R7, R6, 0xff800000, RZ, 0xc0, !PT ;  /* 0xff80000006077812 */ /* 0x000fe400078ec0ff */
[----:B------:R-:W-:Y:S01]  /*8a50*/  FSETP.GEU.AND P5, PT, |R137|, 1.175494350822287508e-38, PT ;  /* 0x008000008900780b */ /* 0x000fe20003fae200 */
[----:B------:R-:W1:Y:S01]  /*8a60*/  MUFU.RCP R9, R138 ;  /* 0x0000008a00097308 */ /* 0x000e620000001000 */
[C---:B0-----:R-:W-:Y:S01]  /*8a70*/  FMUL R27, R4.reuse, R54 ;  /* 0x00000036041b7220 */ /* 0x041fe20000400000 */
[----:B------:R-:W-:Y:S01]  /*8a80*/  FSEL R54, R3, R137, !P4 ;  /* 0x0000008903367208 */ /* 0x000fe20006000000 */
[C---:B------:R-:W-:Y:S01]  /*8a90*/  FMUL R22, R4.reuse, R71 ;  /* 0x0000004704167220 */ /* 0x040fe20000400000 */
[----:B------:R-:W-:Y:S01]  /*8aa0*/  FSEL R3, RZ, -23, P1 ;  /* 0xc1b80000ff037808 */ /* 0x000fe20000800000 */
[----:B------:R-:W-:Y:S01]  /*8ab0*/  FMUL R23, R4, R70 ;  /* 0x0000004604177220 */ /* 0x000fe20000400000 */
[----:B------:R-:W-:Y:S01]  /*8ac0*/  FSETP.GT.AND P1, PT, |R136|, 8.50705917302346158658e+37, PT ;  /* 0x7e8000008800780b */ /* 0x000fe20003f24200 */
[----:B------:R-:W-:Y:S01]  /*8ad0*/  @P6 FMUL R137, R137, 0.25 ;  /* 0x3e80000089896820 */ /* 0x000fe20000400000 */
[----:B------:R-:W-:Y:S01]  /*8ae0*/  I2FP.F32.S32 R8, R7 ;  /* 0x0000000700087245 */ /* 0x000fe20000201400 */
[----:B------:R-:W-:Y:S01]  /*8af0*/  FMUL R26, R4, R55 ;  /* 0x00000037041a7220 */ /* 0x000fe20000400000 */
[C---:B------:R-:W-:Y:S01]  /*8b00*/  FSETP.GEU.AND P3, PT, |R136|.reuse, 1.175494350822287508e-38, PT ;  /* 0x008000008800780b */ /* 0x040fe20003f6e200 */
[----:B------:R-:W-:Y:S01]  /*8b10*/  VIADD R4, R31, 0xc0cafb0d ;  /* 0xc0cafb0d1f047836 */ /* 0x000fe20000000000 */
[----:B------:R-:W-:Y:S01]  /*8b20*/  FSETP.GEU.AND P2, PT, R136, 1.175494350822287508e-38, PT ;  /* 0x008000008800780b */ /* 0x000fe20003f4e000 */
[----:B------:R-:W-:Y:S01]  /*8b30*/  FFMA.FTZ R8, R8, 1.1920928955078125e-07, R5 ;  /* 0x3400000008087823 */ /* 0x000fe20000010005 */
[----:B------:R-:W-:Y:S01]  /*8b40*/  FMUL R5, R136, 8388608 ;  /* 0x4b00000088057820 */ /* 0x000fe20000400000 */
[----:B------:R-:W-:Y:S01]  /*8b50*/  @!P5 FMUL R137, R137, 16777216 ;  /* 0x4b8000008989d820 */ /* 0x000fe20000400000 */
[----:B------:R-:W-:Y:S01]  /*8b60*/  LOP3.LUT R4, R4, 0xff800000, RZ, 0xc0, !PT ;  /* 0xff80000004047812 */ /* 0x000fe200078ec0ff */
[C---:B-1----:R-:W-:Y:S01]  /*8b70*/  FMUL R24, R9.reuse, R69 ;  /* 0x0000004509187220 */ /* 0x042fe20000400000 */
[----:B------:R-:W-:Y:S01]  /*8b80*/  FMUL R25, R9, R68 ;  /* 0x0000004409197220 */ /* 0x000fe20000400000 */
[----:B------:R-:W-:Y:S01]  /*8b90*/  FSEL R35, R5, R136, !P2 ;  /* 0x0000008805237208 */ /* 0x000fe20005000000 */
[----:B------:R-:W-:Y:S01]  /*8ba0*/  @P1 FMUL R136, R136, 0.25 ;  /* 0x3e80000088881820 */ /* 0x000fe20000400000 */
[C---:B------:R-:W-:Y:S01]  /*8bb0*/  FMUL R28, R9.reuse, R53 ;  /* 0x00000035091c7220 */ /* 0x040fe20000400000 */
[----:B------:R-:W-:Y:S01]  /*8bc0*/  FMUL R29, R9, R52 ;  /* 0x00000034091d7220 */ /* 0x000fe20000400000 */
[----:B------:R-:W-:Y:S01]  /*8bd0*/  I2FP.F32.S32 R6, R4 ;  /* 0x0000000400067245 */ /* 0x000fe20000201400 */
[----:B------:R-:W0:Y:S01]  /*8be0*/  MUFU.RCP R9, R137 ;  /* 0x0000008900097308 */ /* 0x000e220000001000 */
[----:B------:R-:W-:Y:S01]  /*8bf0*/  @!P3 FMUL R136, R136, 16777216 ;  /* 0x4b8000008888b820 */ /* 0x000fe20000400000 */
[----:B------:R-:W-:Y:S01]  /*8c00*/  @P6 FMUL R67, R67, 0.25 ;  /* 0x3e80000043436820 */ /* 0x000fe20000400000 */
[----:B------:R-:W-:Y:S01]  /*8c10*/  @P6 FMUL R66, R66, 0.25 ;  /* 0x3e80000042426820 */ /* 0x000fe20000400000 */
[----:B------:R-:W-:Y:S01]  /*8c20*/  FFMA.FTZ R3, R6, 1.1920928955078125e-07, R3 ;  /* 0x3400000006037823 */ /* 0x000fe20000010003 */
[----:B------:R-:W-:Y:S01]  /*8c30*/  @P6 FMUL R59, R59, 0.25 ;  /* 0x3e8000003b3b6820 */ /* 0x000fe20000400000 */
[----:B------:R-:W-:Y:S01]  /*8c40*/  @P6 FMUL R58, R58, 0.25 ;  /* 0x3e8000003a3a6820 */ /* 0x000fe20000400000 */
[----:B------:R-:W-:Y:S01]  /*8c50*/  VIADD R6, R35, 0xc0cafb0d ;  /* 0xc0cafb0d23067836 */ /* 0x000fe20000000000 */
[----:B------:R-:W1:Y:S01]  /*8c60*/  MUFU.RCP R13, R136 ;  /* 0x00000088000d7308 */ /* 0x000e620000001000 */
[----:B------:R-:W-:-:S02]  /*8c70*/  VIADD R10, R54, 0xc0cafb0d ;  /* 0xc0cafb0d360a7836 */ /* 0x000fc40000000000 */
        /* <DEDUP_REMOVED lines=8> */
[----:B------:R-:W-:Y:S01]  /*8d00*/  LOP3.LUT R6, R6, 0xff800000, RZ, 0xc0, !PT ;  /* 0xff80000006067812 */ /* 0x000fe200078ec0ff */
[C---:B0-----:R-:W-:Y:S01]  /*8d10*/  FMUL R14, R9.reuse, R67 ;  /* 0x00000043090e7220 */ /* 0x041fe20000400000 */
[----:B------:R-:W-:Y:S01]  /*8d20*/  LOP3.LUT R11, R10, 0xff800000, RZ, 0xc0, !PT ;  /* 0xff8000000a0b7812 */ /* 0x000fe200078ec0ff */
[C---:B------:R-:W-:Y:S01]  /*8d30*/  FMUL R15, R9.reuse, R66 ;  /* 0x00000042090f7220 */ /* 0x040fe20000400000 */
[C---:B------:R-:W-:Y:S01]  /*8d40*/  FMUL R18, R9.reuse, R59 ;  /* 0x0000003b09127220 */ /* 0x040fe20000400000 */
[----:B------:R-:W-:Y:S01]  /*8d50*/  FMUL R19, R9, R58 ;  /* 0x0000003a09137220 */ /* 0x000fe20000400000 */
[----:B------:R-:W-:Y:S01]  /*8d60*/  FSEL R9, RZ, -23, P4 ;  /* 0xc1b80000ff097808 */ /* 0x000fe20002000000 */
[----:B------:R-:W-:Y:S01]  /*8d70*/  @!P3 FMUL R65, R65, 16777216 ;  /* 0x4b8000004141b820 */ /* 0x000fe20000400000 */
[----:B------:R-:W-:Y:S01]  /*8d80*/  FSEL R5, RZ, -23, P2 ;  /* 0xc1b80000ff057808 */ /* 0x000fe20001000000 */
[----:B------:R-:W-:Y:S01]  /*8d90*/  @!P3 FMUL R64, R64, 16777216 ;  /* 0x4b8000004040b820 */ /* 0x000fe20000400000 */
[----:B------:R-:W-:Y:S01]  /*8da0*/  @!P3 FMUL R57, R57, 16777216 ;  /* 0x4b8000003939b820 */ /* 0x000fe20000400000 */
[----:B------:R-:W-:Y:S01]  /*8db0*/  @!P3 FMUL R56, R56, 16777216 ;  /* 0x4b8000003838b820 */ /* 0x000fe20000400000 */
[----:B------:R-:W-:Y:S01]  /*8dc0*/  I2FP.F32.S32 R10, R6 ;  /* 0x00000006000a7245 */ /* 0x000fe20000201400 */
[C---:B-1----:R-:W-:Y:S01]  /*8dd0*/  FMUL R16, R13.reuse, R65 ;  /* 0x000000410d107220 */ /* 0x042fe20000400000 */
[----:B------:R-:W-:Y:S01]  /*8de0*/  I2FP.F32.S32 R12, R11 ;  /* 0x0000000b000c7245 */ /* 0x000fe20000201400 */
[C---:B------:R-:W-:Y:S01]  /*8df0*/  FMUL R17, R13.reuse, R64 ;  /* 0x000000400d117220 */ /* 0x040fe20000400000 */
[----:B------:R-:W-:Y:S01]  /*8e00*/  F2FP.SATFINITE.E4M3.F32.PACK_AB_MERGE_C R28, R28, R29, RZ ;  /* 0x0000001d1c1c723e */ /* 0x000fe200048070ff */
[C---:B------:R-:W-:Y:S01]  /*8e10*/  FMUL R20, R13.reuse, R57 ;  /* 0x000000390d147220 */ /* 0x040fe20000400000 */
[----:B------:R-:W-:Y:S01]  /*8e20*/  F2FP.SATFINITE.E4M3.F32.PACK_AB_MERGE_C R25, R24, R25, RZ ;  /* 0x000000191819723e */ /* 0x000fe200048070ff */
[----:B------:R-:W-:Y:S01]  /*8e30*/  FMUL R21, R13, R56 ;  /* 0x000000380d157220 */ /* 0x000fe20000400000 */
[----:B------:R-:W-:Y:S01]  /*8e40*/  FFMA.FTZ R10, R10, 1.1920928955078125e-07, R5 ;  /* 0x340000000a0a7823 */ /* 0x000fe20000010005 */
[----:B------:R-:W-:Y:S01]  /*8e50*/  FFMA.FTZ R13, R12, 1.1920928955078125e-07, R9 ;  /* 0x340000000c0d7823 */ /* 0x000fe20000010009 */
[----:B------:R-:W-:Y:S01]  /*8e60*/  LOP3.LUT R5, R28, 0xffff, RZ, 0xc0, !PT ;  /* 0x0000ffff1c057812 */ /* 0x000fe200078ec0ff */
[----:B------:R-:W-:Y:S01]  /*8e70*/  IMAD.IADD R7, R34, 0x1, -R7 ;  /* 0x0000000122077824 */ /* 0x000fe200078e0a07 */
[----:B------:R-:W-:Y:S01]  /*8e80*/  LOP3.LUT R12, R25, 0xffff, RZ, 0xc0, !PT ;  /* 0x0000ffff190c7812 */ /* 0x000fe200078ec0ff */
[----:B------:R-:W-:Y:S01]  /*8e90*/  IMAD.IADD R4, R31, 0x1, -R4 ;  /* 0x000000011f047824 */ /* 0x000fe200078e0a04 */
[----:B------:R-:W-:Y:S01]  /*8ea0*/  F2FP.SATFINITE.E4M3.F32.PACK_AB_MERGE_C R20, R20, R21, RZ ;  /* 0x000000151414723e */ /* 0x000fe200048070ff */
[----:B------:R-:W-:Y:S01]  /*8eb0*/  FADD R7, R7, -1 ;  /* 0xbf80000007077421 */ /* 0x000fe20000000000 */
[----:B------:R-:W-:Y:S01]  /*8ec0*/  F2FP.SATFINITE.E4M3.F32.PACK_AB_MERGE_C R17, R16, R17, RZ ;  /* 0x000000111011723e */ /* 0x000fe200048070ff */
[----:B------:R-:W-:Y:S01]  /*8ed0*/  FADD R4, R4, -1 ;  /* 0xbf80000004047421 */ /* 0x000fe20000000000 */
[----:B------:R-:W-:Y:S01]  /*8ee0*/  SHF.R.U32.HI R5, RZ, 0x8, R5 ;  /* 0x00000008ff057819 */ /* 0x000fe20000011605 */
[----:B------:R-:W-:Y:S01]  /*8ef0*/  IMAD.IADD R11, R54, 0x1, -R11 ;  /* 0x00000001360b7824 */ /* 0x000fe200078e0a0b */
[----:B------:R-:W-:-:S02]  /*8f00*/  SHF.R.U32.HI R12, RZ, 0x8, R12 ;  /* 0x00000008ff0c7819 */ /* 0x000fc4000001160c */
[----:B------:R-:W-:Y:S01]  /*8f10*/  F2FP.SATFINITE.E4M3.F32.PACK_AB_MERGE_C R26, R26, R27, RZ ;  /* 0x0000001b1a1a723e */ /* 0x000fe200048070ff */
[----:B------:R-:W-:Y:S01]  /*8f20*/  FADD R11, R11, -1 ;  /* 0xbf8000000b0b7421 */ /* 0x000fe20000000000 */
[----:B------:R-:W-:Y:S02]  /*8f30*/  F2FP.SATFINITE.E4M3.F32.PACK_AB_MERGE_C R23, R22, R23, RZ ;  /* 0x000000171617723e */ /* 0x000fe400048070ff */
[----:B------:R-:W-:Y:S02]  /*8f40*/  F2FP.SATFINITE.E4M3.F32.PACK_AB_MERGE_C R18, R18, R19, RZ ;  /* 0x000000131212723e */ /* 0x000fe400048070ff */
[----:B------:R-:W-:Y:S02]  /*8f50*/  PRMT R19, R12, 0x7604, R5 ;  /* 0x000076040c137816 */ /* 0x000fe40000000005 */
[----:B------:R-:W-:Y:S02]  /*8f60*/  LOP3.LUT R9, R20, 0xffff, RZ, 0xc0, !PT ;  /* 0x0000ffff14097812 */ /* 0x000fe400078ec0ff */
[----:B------:R-:W-:Y:S01]  /*8f70*/  LOP3.LUT R16, R17, 0xffff, RZ, 0xc0, !PT ;  /* 0x0000ffff11107812 */ /* 0x000fe200078ec0ff */
[----:B------:R-:W-:Y:S01]  /*8f80*/  STS.U16 [R30+UR7+0x80], R19 ;  /* 0x000080131e007988 */ /* 0x000fe20008000407 */
[----:B------:R-:W-:-:S02]  /*8f90*/  LOP3.LUT R5, R26, 0xffff, RZ, 0xc0, !PT ;  /* 0x0000ffff1a057812 */ /* 0x000fc400078ec0ff */
[----:B------:R-:W-:Y:S02]  /*8fa0*/  LOP3.LUT R12, R23, 0xffff, RZ, 0xc0, !PT ;  /* 0x0000ffff170c7812 */ /* 0x000fe400078ec0ff */
[----:B------:R-:W-:Y:S02]  /*8fb0*/  F2FP.SATFINITE.E4M3.F32.PACK_AB_MERGE_C R15, R14, R15, RZ ;  /* 0x0000000f0e0f723e */ /* 0x000fe400048070ff */
[----:B------:R-:W-:Y:S02]  /*8fc0*/  SHF.R.U32.HI R9, RZ, 0x8, R9 ;  /* 0x00000008ff097819 */ /* 0x000fe40000011609 */
[----:B------:R-:W-:Y:S02]  /*8fd0*/  SHF.R.U32.HI R16, RZ, 0x8, R16 ;  /* 0x00000008ff107819 */ /* 0x000fe40000011610 */
[----:B------:R-:W-:Y:S02]  /*8fe0*/  SHF.R.U32.HI R5, RZ, 0x8, R5 ;  /* 0x00000008ff057819 */ /* 0x000fe40000011605 */
[----:B------:R-:W-:-:S02]  /*8ff0*/  SHF.R.U32.HI R12, RZ, 0x8, R12 ;  /* 0x00000008ff0c7819 */ /* 0x000fc4000001160c */
[----:B------:R-:W-:Y:S02]  /*9000*/  PRMT R26, R23, 0x7604, R26 ;  /* 0x00007604171a7816 */ /* 0x000fe4000000001a */
[----:B------:R-:W-:Y:S02]  /*9010*/  PRMT R21, R17, 0x7604, R20 ;  /* 0x0000760411157816 */ /* 0x000fe40000000014 */
[----:B------:R-:W-:Y:S02]  /*9020*/  PRMT R25, R25, 0x7604, R28 ;  /* 0x0000760419197816 */ /* 0x000fe4000000001c */
[----:B------:R-:W-:Y:S02]  /*9030*/  LOP3.LUT R14, R18, 0xffff, RZ, 0xc0, !PT ;  /* 0x0000ffff120e7812 */ /* 0x000fe400078ec0ff */
[----:B------:R-:W-:Y:S01]  /*9040*/  PRMT R23, R15, 0x7604, R18 ;  /* 0x000076040f177816 */ /* 0x000fe20000000012 */
[----:B------:R0:W-:Y:S01]  /*9050*/  STS.U16 [R30+UR7], R25 ;  /* 0x000000191e007988 */ /* 0x0001e20008000407 */
[----:B------:R-:W-:Y:S01]  /*9060*/  PRMT R17, R16, 0x7604, R9 ;  /* 0x0000760410117816 */ /* 0x000fe20000000009 */
[----:B------:R-:W-:Y:S01]  /*9070*/  IMAD.MOV.U32 R16, RZ, RZ, 0x3dc6b27f ;  /* 0x3dc6b27fff107424 */ /* 0x000fe200078e00ff */
[----:B------:R-:W-:-:S02]  /*9080*/  PRMT R18, R12, 0x7604, R5 ;  /* 0x000076040c127816 */ /* 0x000fc40000000005 */
[----:B------:R-:W-:Y:S01]  /*9090*/  LOP3.LUT R9, R30, 0x40, RZ, 0x3c, !PT ;  /* 0x000000401e097812 */ /* 0x000fe200078e3cff */
[----:B------:R-:W-:Y:S01]  /*90a0*/  FFMA.FTZ R5, R4, R16, -0.16845393180847167969 ;  /* 0xbe2c7f3004057423 */ /* 0x000fe20000010010 */
[----:B------:R-:W-:Y:S02]  /*90b0*/  LOP3.LUT R15, R15, 0xffff, RZ, 0xc0, !PT ;  /* 0x0000ffff0f0f7812 */ /* 0x000fe400078ec0ff */
[----:B------:R-:W-:Y:S01]  /*90c0*/  LOP3.LUT R12, R30, 0x4, RZ, 0x3c, !PT ;  /* 0x000000041e0c7812 */ /* 0x000fe200078e3cff */
[----:B------:R-:W-:Y:S01]  /*90d0*/  STS.U16 [R9+UR7+0x200], R26 ;  /* 0x0002001a09007988 */ /* 0x000fe20008000407 */
[----:B------:R-:W-:Y:S01]  /*90e0*/  SHF.R.U32.HI R14, RZ, 0x8, R14 ;  /* 0x00000008ff0e7819 */ /* 0x000fe2000001160e */
[C---:B------:R-:W-:Y:S01]  /*90f0*/  FFMA.FTZ R5, R4.reuse, R5, 0.1716887056827545166 ;  /* 0x3e2fcf2a04057423 */ /* 0x040fe20000010005 */
[----:B------:R-:W-:Y:S01]  /*9100*/  SHF.R.U32.HI R15, RZ, 0x8, R15 ;  /* 0x00000008ff0f7819 */ /* 0x000fe2000001160f */
[----:B------:R1:W-:Y:S01]  /*9110*/  STS.U16 [R9+UR7+0x280], R18 ;  /* 0x0002801209007988 */ /* 0x0003e20008000407 */
[----:B------:R-:W-:Y:S01]  /*9120*/  ISETP.GE.U32.AND P1, PT, R31, 0x7f800000, PT ;  /* 0x7f8000001f00780c */ /* 0x000fe20003f26070 */
[----:B------:R-:W-:Y:S01]  /*9130*/  FFMA.FTZ R5, R4, R5, -0.17900948226451873779 ;  /* 0xbe374e4304057423 */ /* 0x000fe20000010005 */
[----:B0-----:R-:W-:Y:S01]  /*9140*/  PRMT R25, R15, 0x7604, R14 ;  /* 0x000076040f197816 */ /* 0x001fe2000000000e */
[----:B------:R-:W-:Y:S01]  /*9150*/  STS.U16 [R12+UR7+0x400], R21 ;  /* 0x000400150c007988 */ /* 0x000fe20008000407 */
[----:B------:R-:W-:Y:S01]  /*9160*/  LOP3.LUT R14, R30, 0x44, RZ, 0x3c, !PT ;  /* 0x000000441e0e7812 */ /* 0x000fe200078e3cff */
[----:B------:R-:W-:Y:S01]  /*9170*/  FFMA.FTZ R5, R4, R5, 0.20512372255325317383 ;  /* 0x3e520bf404057423 */ /* 0x000fe20000010005 */
[----:B------:R-:W-:Y:S01]  /*9180*/  SHF.R.U32.HI R15, RZ, 0x5, R33 ;  /* 0x00000005ff0f7819 */ /* 0x000fe20000011621 */
[----:B------:R0:W-:Y:S01]  /*9190*/  STS.U16 [R12+UR7+0x480], R17 ;  /* 0x000480110c007988 */ /* 0x0001e20008000407 */
[----:B------:R-:W-:Y:S01]  /*91a0*/  ISETP.GE.U32.AND P6, PT, R34, 0x7f800000, PT ;  /* 0x7f8000002200780c */ /* 0x000fe20003fc6070 */
[----:B-1----:R-:W-:-:S02]  /*91b0*/  IMAD.IADD R9, R35, 0x1, -R6 ;  /* 0x0000000123097824 */ /* 0x002fc400078e0a06 */
[----:B------:R-:W-:Y:S01]  /*91c0*/  FFMA.FTZ R6, R7, R16, -0.16845393180847167969 ;  /* 0xbe2c7f3007067423 */ /* 0x000fe20000010010 */
[----:B------:R-:W-:Y:S01]  /*91d0*/  STS.U16 [R14+UR7+0x600], R23 ;  /* 0x000600170e007988 */ /* 0x000fe20008000407 */
[C---:B------:R-:W-:Y:S01]  /*91e0*/  FFMA.FTZ R5, R4.reuse, R5, -0.24046532809734344482 ;  /* 0xbe763c8b04057423 */ /* 0x040fe20000010005 */
[----:B------:R-:W-:Y:S01]  /*91f0*/  FADD R9, R9, -1 ;  /* 0xbf80000009097421 */ /* 0x000fe20000000000 */
[----:B------:R-:W-:Y:S01]  /*9200*/  FFMA.FTZ R6, R7, R6, 0.1716887056827545166 ;  /* 0x3e2fcf2a07067423 */ /* 0x000fe20000010006 */
[----:B------:R1:W-:Y:S01]  /*9210*/  STS.U16 [R14+UR7+0x680], R25 ;  /* 0x000680190e007988 */ /* 0x0003e20008000407 */
[----:B------:R-:W-:Y:S01]  /*9220*/  SGXT.U32 R15, R15, 0x2 ;  /* 0x000000020f0f781a */ /* 0x000fe20000000000 */
[----:B0-----:R-:W-:Y:S01]  /*9230*/  FFMA.FTZ R12, R9, R16, -0.16845393180847167969 ;  /* 0xbe2c7f30090c7423 */ /* 0x001fe20000010010 */
[----:B------:R-:W-:Y:S01]  /*9240*/  FFMA.FTZ R6, R7, R6, -0.17900948226451873779 ;  /* 0xbe374e4307067423 */ /* 0x000fe20000010006 */
[----:B------:R-:W-:Y:S01]  /*9250*/  FFMA.FTZ R5, R4, R5, 0.28857114911079406738 ;  /* 0x3e93bf9904057423 */ /* 0x000fe20000010005 */
[----:B------:R-:W-:Y:S01]  /*9260*/  BAR.SYNC.DEFER_BLOCKING 0x0 ;  /* 0x0000000000007b1d */ /* 0x000fe20000010000 */
[----:B------:R-:W-:Y:S01]  /*9270*/  FFMA.FTZ R12, R9, R12, 0.1716887056827545166 ;  /* 0x3e2fcf2a090c7423 */ /* 0x000fe2000001000c */
[----:B------:R-:W-:Y:S01]  /*9280*/  FFMA.FTZ R6, R7, R6, 0.20512372255325317383 ;  /* 0x3e520bf407067423 */ /* 0x000fe20000010006 */
[----:B--2---:R-:W-:-:S02]  /*9290*/  IMAD R15, R15, R40, RZ ;  /* 0x000000280f0f7224 */ /* 0x004fc400078e02ff */
[C---:B------:R-:W-:Y:S01]  /*92a0*/  FFMA.FTZ R5, R4.reuse, R5, -0.36067417263984680176 ;  /* 0xbeb8aa4904057423 */ /* 0x040fe20000010005 */
[----:B-1----:R-:W-:Y:S01]  /*92b0*/  FFMA.FTZ R14, R11, R16, -0.16845393180847167969 ;  /* 0xbe2c7f300b0e7423 */ /* 0x002fe20000010010 */
[----:B------:R-:W-:Y:S01]  /*92c0*/  FFMA.FTZ R6, R7, R6, -0.24046532809734344482 ;  /* 0xbe763c8b07067423 */ /* 0x000fe20000010006 */
[----:B------:R-:W-:Y:S01]  /*92d0*/  FFMA.FTZ R12, R9, R12, -0.17900948226451873779 ;  /* 0xbe374e43090c7423 */ /* 0x000fe2000001000c */
[----:B------:R-:W-:Y:S01]  /*92e0*/  FFMA.FTZ R5, R4, R5, 0.48089820146560668945 ;  /* 0x3ef6384a04057423 */ /* 0x000fe20000010005 */
[----:B------:R-:W-:Y:S01]  /*92f0*/  FFMA.FTZ R14, R11, R14, 0.1716887056827545166 ;  /* 0x3e2fcf2a0b0e7423 */ /* 0x000fe2000001000e */
[----:B------:R-:W-:Y:S01]  /*9300*/  FFMA.FTZ R6, R7, R6, 0.28857114911079406738 ;  /* 0x3e93bf9907067423 */ /* 0x000fe20000010006 */
[----:B------:R-:W-:Y:S01]  /*9310*/  FFMA.FTZ R12, R9, R12, 0.20512372255325317383 ;  /* 0x3e520bf4090c7423 */ /* 0x000fe2000001000c */
[----:B------:R-:W-:Y:S02]  /*9320*/  IMAD R16, R40, 0x4, R15 ;  /* 0x0000000428107824 */ /* 0x000fe400078e020f */
[----:B------:R-:W-:Y:S01]  /*9330*/  FFMA.FTZ R14, R11, R14, -0.17900948226451873779 ;  /* 0xbe374e430b0e7423 */ /* 0x000fe2000001000e */
[----:B------:R-:W-:Y:S01]  /*9340*/  FFMA.FTZ R6, R7, R6, -0.36067417263984680176 ;  /* 0xbeb8aa4907067423 */ /* 0x000fe20000010006 */
[----:B------:R-:W-:Y:S01]  /*9350*/  FFMA.FTZ R12, R9, R12, -0.24046532809734344482 ;  /* 0xbe763c8b090c7423 */ /* 0x000fe2000001000c */
[----:B------:R-:W-:Y:S01]  /*9360*/  FFMA.FTZ R5, R4, R5, -0.72134751081466674805 ;  /* 0xbf38aa3b04057423 */ /* 0x000fe20000010005 */
[----:B------:R-:W-:Y:S01]  /*9370*/  FFMA.FTZ R14, R11, R14, 0.20512372255325317383 ;  /* 0x3e520bf40b0e7423 */ /* 0x000fe2000001000e */
[----:B------:R-:W-:Y:S01]  /*9380*/  FFMA.FTZ R6, R7, R6, 0.48089820146560668945 ;  /* 0x3ef6384a07067423 */ /* 0x000fe20000010006 */
[----:B------:R-:W-:Y:S01]  /*9390*/  FFMA.FTZ R12, R9, R12, 0.28857114911079406738 ;  /* 0x3e93bf99090c7423 */ /* 0x000fe2000001000c */
[----:B------:R-:W-:-:S02]  /*93a0*/  IMAD R17, R40, 0x4, R16 ;  /* 0x0000000428117824 */ /* 0x000fc400078e0210 */
[----:B------:R-:W-:Y:S01]  /*93b0*/  FFMA.FTZ R14, R11, R14, -0.24046532809734344482 ;  /* 0xbe763c8b0b0e7423 */ /* 0x000fe2000001000e */
[----:B------:R-:W-:Y:S01]  /*93c0*/  FFMA.FTZ R6, R7, R6, -0.72134751081466674805 ;  /* 0xbf38aa3b07067423 */ /* 0x000fe20000010006 */
[----:B------:R-:W-:Y:S01]  /*93d0*/  FFMA.FTZ R12, R9, R12, -0.36067417263984680176 ;  /* 0xbeb8aa49090c7423 */ /* 0x000fe2000001000c */
[----:B------:R-:W-:Y:S01]  /*93e0*/  FMUL R5, R4, R5 ;  /* 0x0000000504057220 */ /* 0x000fe20000400000 */
[----:B------:R-:W-:Y:S01]  /*93f0*/  FFMA.FTZ R14, R11, R14, 0.28857114911079406738 ;  /* 0x3e93bf990b0e7423 */ /* 0x000fe2000001000e */
[----:B------:R-:W-:Y:S01]  /*9400*/  FMUL R6, R7, R6 ;  /* 0x0000000607067220 */ /* 0x000fe20000400000 */
[----:B------:R-:W-:Y:S02]  /*9410*/  IMAD R18, R40, 0x4, R17 ;  /* 0x0000000428127824 */ /* 0x000fe400078e0211 */
[----:B------:R-:W-:Y:S01]  /*9420*/  FFMA.FTZ R12, R9, R12, 0.48089820146560668945 ;  /* 0x3ef6384a090c7423 */ /* 0x000fe2000001000c */
[----:B------:R-:W-:Y:S01]  /*9430*/  FFMA.FTZ R14, R11, R14, -0.36067417263984680176 ;  /* 0xbeb8aa490b0e7423 */ /* 0x000fe2000001000e */
[----:B------:R-:W-:Y:S01]  /*9440*/  FMUL R6, R7, R6 ;  /* 0x0000000607067220 */ /* 0x000fe20000400000 */
[----:B------:R-:W-:Y:S01]  /*9450*/  FMUL R5, R4, R5 ;  /* 0x0000000504057220 */ /* 0x000fe20000400000 */
[----:B------:R-:W-:-:S02]  /*9460*/  IMAD R19, R40, 0x4, R18 ;  /* 0x0000000428137824 */ /* 0x000fc400078e0212 */
[----:B------:R-:W-:Y:S01]  /*9470*/  FFMA.FTZ R12, R9, R12, -0.72134751081466674805 ;  /* 0xbf38aa3b090c7423 */ /* 0x000fe2000001000c */
[----:B------:R-:W-:Y:S01]  /*9480*/  FFMA.FTZ R7, R7, 1.4426950216293334961, R6 ;  /* 0x3fb8aa3b07077823 */ /* 0x000fe20000010006 */
[----:B------:R-:W-:Y:S01]  /*9490*/  ISETP.GE.U32.AND P4, PT, R35, 0x7f800000, PT ;  /* 0x7f8000002300780c */ /* 0x000fe20003f86070 */
[----:B------:R-:W-:Y:S01]  /*94a0*/  FFMA.FTZ R14, R11, R14, 0.48089820146560668945 ;  /* 0x3ef6384a0b0e7423 */ /* 0x000fe2000001000e */
[----:B------:R-:W-:Y:S01]  /*94b0*/  FFMA.FTZ R4, R4, 1.4426950216293334961, R5 ;  /* 0x3fb8aa3b04047823 */ /* 0x000fe20000010005 */
[----:B------:R-:W-:Y:S01]  /*94c0*/  FADD R36, R8, R7 ;  /* 0x0000000708247221 */ /* 0x000fe20000000000 */
[----:B------:R-:W-:Y:S01]  /*94d0*/  IMAD R20, R40, 0x4, R19 ;  /* 0x0000000428147824 */ /* 0x000fe200078e0213 */
[----:B------:R-:W0:Y:S01]  /*94e0*/  LDC.64 R6, c[0x0][0x398] ;  /* 0x0000e600ff067b82 */ /* 0x000e220000000a00 */
[----:B------:R-:W-:Y:S01]  /*94f0*/  FMUL R12, R9, R12 ;  /* 0x0000000c090c7220 */ /* 0x000fe20000400000 */
[----:B---3--:R-:W-:Y:S01]  /*9500*/  LOP3.LUT R61, R61, 0x1f, RZ, 0xc0, !PT ;  /* 0x0000001f3d3d7812 */ /* 0x008fe200078ec0ff */
[----:B------:R-:W-:Y:S01]  /*9510*/  FFMA.FTZ R14, R11, R14, -0.72134751081466674805 ;  /* 0xbf38aa3b0b0e7423 */ /* 0x000fe2000001000e */
[----:B------:R-:W-:Y:S01]  /*9520*/  LOP3.LUT R24, R32, 0x4, RZ, 0x3c, !PT ;  /* 0x0000000420187812 */ /* 0x000fe200078e3cff */
[----:B------:R-:W-:Y:S01]  /*9530*/  IMAD R21, R40, 0x4, R20 ;  /* 0x0000000428157824 */ /* 0x000fe200078e0214 */
[----:B------:R-:W-:Y:S01]  /*9540*/  ISETP.GE.U32.AND P5, PT, R54, 0x7f800000, PT ;  /* 0x7f8000003600780c */ /* 0x000fe20003fa6070 */
[----:B------:R-:W-:Y:S01]  /*9550*/  FADD R3, R3, R4 ;  /* 0x0000000403037221 */ /* 0x000fe20000000000 */
[----:B------:R-:W-:Y:S01]  /*9560*/  FMUL R12, R9, R12 ;  /* 0x0000000c090c7220 */ /* 0x000fe20000400000 */
[----:B------:R-:W-:Y:S01]  /*9570*/  @P1 IMAD.MOV.U32 R4, RZ, RZ, 0x7f800000 ;  /* 0x7f800000ff041424 */ /* 0x000fe200078e00ff */
[----:B------:R-:W1:Y:S01]  /*9580*/  LDS R41, [R32+UR7] ;  /* 0x0000000720297984 */ /* 0x000e620008000800 */
[----:B------:R-:W-:-:S02]  /*9590*/  @P6 IMAD.MOV.U32 R5, RZ, RZ, 0x7f800000 ;  /* 0x7f800000ff056424 */ /* 0x000fc400078e00ff */
[----:B------:R-:W-:Y:S01]  /*95a0*/  FMUL R14, R11, R14 ;  /* 0x0000000e0b0e7220 */ /* 0x000fe20000400000 */
[----:B-----5:R-:W-:Y:S01]  /*95b0*/  IMAD R60, R60, 0x20, R61 ;  /* 0x000000203c3c7824 */ /* 0x020fe200078e023d */
[----:B------:R-:W2:Y:S01]  /*95c0*/  LDS R43, [R24+UR7] ;  /* 0x00000007182b7984 */ /* 0x000ea20008000800 */
[----:B------:R-:W-:Y:S02]  /*95d0*/  IMAD R23, R40, 0x4, R21 ;  /* 0x0000000428177824 */ /* 0x000fe400078e0215 */
[----:B------:R-:W-:Y:S01]  /*95e0*/  FFMA.FTZ R9, R9, 1.4426950216293334961, R12 ;  /* 0x3fb8aa3b09097823 */ /* 0x000fe2000001000c */
[----:B------:R-:W-:Y:S01]  /*95f0*/  @P1 FFMA.FTZ R3, R31, R4, +INF ;  /* 0x7f8000001f031423 */ /* 0x000fe20000010004 */
[----:B------:R-:W-:Y:S01]  /*9600*/  @P6 FFMA.FTZ R36, R34, R5, +INF ;  /* 0x7f80000022246423 */ /* 0x000fe20000010005 */
[----:B------:R-:W3:Y:S01]  /*9610*/  LDS R42, [R32+UR7+0x100] ;  /* 0x00010007202a7984 */ /* 0x000ee20008000800 */
[----:B------:R-:W-:Y:S02]  /*9620*/  @P4 IMAD.MOV.U32 R4, RZ, RZ, 0x7f800000 ;  /* 0x7f800000ff044424 */ /* 0x000fe400078e00ff */
[----:B------:R-:W-:Y:S01]  /*9630*/  FMUL R14, R11, R14 ;  /* 0x0000000e0b0e7220 */ /* 0x000fe20000400000 */
[----:B------:R-:W-:Y:S01]  /*9640*/  IMAD R5, R60, UR5, RZ ;  /* 0x000000053c057c24 */ /* 0x000fe2000f8e02ff */
[----:B------:R4:W5:Y:S01]  /*9650*/  LDS R44, [R24+UR7+0x100] ;  /* 0x00010007182c7984 */ /* 0x0009620008000800 */
[----:B------:R-:W-:-:S02]  /*9660*/  IMAD R25, R40, 0x4, R23 ;  /* 0x0000000428197824 */ /* 0x000fc400078e0217 */
[----:B------:R-:W-:Y:S01]  /*9670*/  FADD R37, R10, R9 ;  /* 0x000000090a257221 */ /* 0x000fe20000000000 */
[----:B------:R-:W-:Y:S01]  /*9680*/  USHF.R.S32.HI UR5, URZ, 0x1f, UR4 ;  /* 0x0000001fff057899 */ /* 0x000fe20008011404 */
[----:B------:R-:W-:Y:S01]  /*9690*/  FSETP.NEU.AND P2, PT, R34, RZ, PT ;  /* 0x000000ff2200720b */ /* 0x000fe20003f4d000 */
[----:B------:R-:W-:Y:S01]  /*96a0*/  @P4 FFMA.FTZ R37, R35, R4, +INF ;  /* 0x7f80000023254423 */ /* 0x000fe20000010004 */
[----:B------:R-:W-:Y:S01]  /*96b0*/  FFMA.FTZ R14, R11, 1.4426950216293334961, R14 ;  /* 0x3fb8aa3b0b0e7823 */ /* 0x000fe2000001000e */
[----:B0-----:R-:W-:Y:S01]  /*96c0*/  IADD3 R34, P4, P6, R5, UR4, R6 ;  /* 0x0000000405227c10 */ /* 0x001fe2000fe9e006 */
[C---:B------:R-:W-:Y:S01]  /*96d0*/  IMAD R27, R40.reuse, 0x4, R25 ;  /* 0x00000004281b7824 */ /* 0x040fe200078e0219 */
[----:B------:R-:W-:Y:S01]  /*96e0*/  SHF.R.S32.HI R4, RZ, 0x1f, R5 ;  /* 0x0000001fff047819 */ /* 0x000fe20000011405 */
[----:B------:R-:W-:Y:S02]  /*96f0*/  @P5 IMAD.MOV.U32 R9, RZ, RZ, 0x7f800000 ;  /* 0x7f800000ff095424 */ /* 0x000fe400078e00ff */
[----:B------:R-:W-:Y:S01]  /*9700*/  FADD R38, R13, R14 ;  /* 0x0000000e0d267221 */ /* 0x000fe20000000000 */
[----:B------:R-:W-:Y:S01]  /*9710*/  IMAD R29, R40, 0x4, R27 ;  /* 0x00000004281d7824 */ /* 0x000fe200078e021b */
[----:B------:R-:W-:Y:S01]  /*9720*/  IADD3.X R46, PT, PT, R4, UR5, R7, P4, P6 ;  /* 0x00000005042e7c10 */ /* 0x000fe2000a7ec407 */
[----:B------:R-:W-:Y:S01]  /*9730*/  @P5 FFMA.FTZ R38, R54, R9, +INF ;  /* 0x7f80000036265423 */ /* 0x000fe20000010009 */
[-C--:B------:R-:W-:Y:S01]  /*9740*/  IADD3 R4, P4, PT, R15, R34.reuse, RZ ;  /* 0x000000220f047210 */ /* 0x080fe20007f9e0ff */
[----:B------:R-:W0:Y:S01]  /*9750*/  LDCU UR4, c[0x0][0x3ec] ;  /* 0x00007d80ff0477ac */ /* 0x000e220008000800 */
[----:B------:R-:W-:-:S02]  /*9760*/  IADD3 R8, P5, PT, R17, R34, RZ ;  /* 0x0000002211087210 */ /* 0x000fc40007fbe0ff */
[----:B------:R-:W-:Y:S01]  /*9770*/  FSETP.NEU.AND P3, PT, R31, RZ, PT ;  /* 0x000000ff1f00720b */ /* 0x000fe20003f6d000 */
[----:B------:R-:W-:Y:S01]  /*9780*/  IMAD R31, R40, 0x4, R29 ;  /* 0x00000004281f7824 */ /* 0x000fe200078e021d */
[----:B------:R-:W-:Y:S02]  /*9790*/  IADD3 R6, P6, PT, R16, R34, RZ ;  /* 0x0000002210067210 */ /* 0x000fe40007fde0ff */
[----:B------:R-:W-:Y:S01]  /*97a0*/  LEA.HI.X.SX32 R5, R15, R46, 0x1, P4 ;  /* 0x0000002e0f057211 */ /* 0x000fe200020f0eff */
[----:B------:R-:W-:Y:S01]  /*97b0*/  IMAD R33, R40, 0x4, R31 ;  /* 0x0000000428217824 */ /* 0x000fe200078e021f */
[----:B------:R-:W-:Y:S02]  /*97c0*/  IADD3 R10, P4, PT, R18, R34, RZ ;  /* 0x00000022120a7210 */ /* 0x000fe40007f9e0ff */
[----:B------:R-:W-:Y:S02]  /*97d0*/  LEA.HI.X.SX32 R9, R17, R46, 0x1, P5 ;  /* 0x0000002e11097211 */ /* 0x000fe400028f0eff */
[----:B------:R-:W-:-:S02]  /*97e0*/  IADD3 R14, P5, PT, R20, R34, RZ ;  /* 0x00000022140e7210 */ /* 0x000fc40007fbe0ff */
[----:B------:R-:W-:Y:S02]  /*97f0*/  LEA.HI.X.SX32 R7, R16, R46, 0x1, P6 ;  /* 0x0000002e10077211 */ /* 0x000fe400030f0eff */
[----:B------:R-:W-:Y:S01]  /*9800*/  IADD3 R12, P6, PT, R19, R34, RZ ;  /* 0x00000022130c7210 */ /* 0x000fe20007fde0ff */
[----:B0-----:R-:W-:Y:S01]  /*9810*/  UIMAD UR4, UR9, UR4, URZ ;  /* 0x00000004090472a4 */ /* 0x001fe2000f8e02ff */
[----:B------:R-:W-:Y:S02]  /*9820*/  LEA.HI.X.SX32 R11, R18, R46, 0x1, P4 ;  /* 0x0000002e120b7211 */ /* 0x000fe400020f0eff */
[----:B------:R-:W-:Y:S01]  /*9830*/  IADD3 R16, P4, PT, R21, R34, RZ ;  /* 0x0000002215107210 */ /* 0x000fe20007f9e0ff */
[----:B------:R-:W-:Y:S01]  /*9840*/  USHF.L.U32 UR6, UR4, 0x2, URZ ;  /* 0x0000000204067899 */ /* 0x000fe200080006ff */
[----:B------:R-:W-:Y:S01]  /*9850*/  LEA.HI.X.SX32 R15, R20, R46, 0x1, P5 ;  /* 0x0000002e140f7211 */ /* 0x000fe200028f0eff */
[----:B------:R-:W-:Y:S01]  /*9860*/  UIMAD.WIDE UR4, UR4, 0x4, URZ ;  /* 0x00000004040478a5 */ /* 0x000fe2000f8e02ff */
[----:B------:R-:W-:Y:S01]  /*9870*/  FSETP.NEU.AND P1, PT, R35, RZ, PT ;  /* 0x000000ff2300720b */ /* 0x000fe20003f2d000 */
[----:B------:R-:W-:Y:S01]  /*9880*/  IMAD R35, R40, 0x4, R33 ;  /* 0x0000000428237824 */ /* 0x000fe200078e0221 */
[----:B------:R-:W-:-:S02]  /*9890*/  IADD3 R20, P5, PT, R25, R34, RZ ;  /* 0x0000002219147210 */ /* 0x000fc40007fbe0ff */
[----:B------:R-:W-:Y:S01]  /*98a0*/  LEA.HI.X.SX32 R13, R19, R46, 0x1, P6 ;  /* 0x0000002e130d7211 */ /* 0x000fe200030f0eff */
[C---:B------:R-:W-:Y:S01]  /*98b0*/  IMAD R39, R40.reuse, 0x4, R35 ;  /* 0x0000000428277824 */ /* 0x040fe200078e0223 */
[----:B------:R-:W-:Y:S02]  /*98c0*/  IADD3 R18, P6, PT, R23, R34, RZ ;  /* 0x0000002217127210 */ /* 0x000fe40007fde0ff */
[----:B------:R-:W-:Y:S01]  /*98d0*/  LEA.HI.X.SX32 R17, R21, R46, 0x1, P4 ;  /* 0x0000002e15117211 */ /* 0x000fe200020f0eff */
[----:B------:R-:W-:Y:S01]  /*98e0*/  IMAD R40, R40, 0x4, R39 ;  /* 0x0000000428287824 */ /* 0x000fe200078e0227 */
[----:B------:R-:W-:Y:S02]  /*98f0*/  IADD3 R22, P4, PT, R27, R34, RZ ;  /* 0x000000221b167210 */ /* 0x000fe40007f9e0ff */
[----:B------:R-:W-:Y:S02]  /*9900*/  LEA.HI.X.SX32 R21, R25, R46, 0x1, P5 ;  /* 0x0000002e19157211 */ /* 0x000fe400028f0eff */
[----:B------:R-:W-:-:S02]  /*9910*/  IADD3 R26, P5, PT, R31, R34, RZ ;  /* 0x000000221f1a7210 */ /* 0x000fc40007fbe0ff */
[----:B------:R-:W-:Y:S02]  /*9920*/  LEA.HI.X.SX32 R19, R23, R46, 0x1, P6 ;  /* 0x0000002e17137211 */ /* 0x000fe400030f0eff */
[----:B----4-:R-:W-:Y:S02]  /*9930*/  IADD3 R24, P6, PT, R29, R34, RZ ;  /* 0x000000221d187210 */ /* 0x010fe40007fde0ff */
[----:B------:R-:W-:Y:S02]  /*9940*/  LEA.HI.X.SX32 R23, R27, R46, 0x1, P4 ;  /* 0x0000002e1b177211 */ /* 0x000fe400020f0eff */
[----:B------:R-:W-:Y:S02]  /*9950*/  IADD3 R28, P4, PT, R33, R34, RZ ;  /* 0x00000022211c7210 */ /* 0x000fe40007f9e0ff */
[----:B------:R-:W-:Y:S02]  /*9960*/  LEA.HI.X.SX32 R27, R31, R46, 0x1, P5 ;  /* 0x0000002e1f1b7211 */ /* 0x000fe400028f0eff */
[----:B------:R-:W-:-:S02]  /*9970*/  IADD3 R32, P5, PT, R39, R34, RZ ;  /* 0x0000002227207210 */ /* 0x000fc40007fbe0ff */
[-C--:B------:R-:W-:Y:S02]  /*9980*/  LEA.HI.X.SX32 R25, R29, R46.reuse, 0x1, P6 ;  /* 0x0000002e1d197211 */ /* 0x080fe400030f0eff */
[-C--:B------:R-:W-:Y:S02]  /*9990*/  LEA.HI.X.SX32 R29, R33, R46.reuse, 0x1, P4 ;  /* 0x0000002e211d7211 */ /* 0x080fe400020f0eff */
[----:B-1----:R-:W-:Y:S02]  /*99a0*/  PRMT R45, R41, 0x7770, RZ ;  /* 0x00007770292d7816 */ /* 0x002fe400000000ff */
[----:B------:R-:W-:Y:S02]  /*99b0*/  LEA.HI.X.SX32 R33, R39, R46, 0x1, P5 ;  /* 0x0000002e27217211 */ /* 0x000fe400028f0eff */
[----:B--2---:R-:W-:Y:S01]  /*99c0*/  PRMT R39, R43, 0x7770, RZ ;  /* 0x000077702b277816 */ /* 0x004fe200000000ff */
[----:B------:R0:W-:Y:S01]  /*99d0*/  STG.E.U8 desc[UR12][R4.64], R45 ;  /* 0x0000002d04007986 */ /* 0x0001e2000c10110c */
[----:B------:R-:W-:-:S02]  /*99e0*/  PRMT R47, R41, 0x7772, RZ ;  /* 0x00007772292f7816 */ /* 0x000fc400000000ff */
[----:B------:R-:W-:Y:S01]  /*99f0*/  PRMT R53, R43, 0x7772, RZ ;  /* 0x000077722b357816 */ /* 0x000fe200000000ff */
[----:B------:R1:W-:Y:S01]  /*9a00*/  STG.E.U8 desc[UR12][R6.64], R39 ;  /* 0x0000002706007986 */ /* 0x0003e2000c10110c */
[----:B---3--:R-:W-:Y:S02]  /*9a10*/  PRMT R55, R42, 0x7770, RZ ;  /* 0x000077702a377816 */ /* 0x008fe400000000ff */
[----:B-----5:R-:W-:Y:S01]  /*9a20*/  PRMT R57, R44, 0x7770, RZ ;  /* 0x000077702c397816 */ /* 0x020fe200000000ff */
[----:B------:R2:W-:Y:S01]  /*9a30*/  STG.E.U8 desc[UR12][R8.64], R47 ;  /* 0x0000002f08007986 */ /* 0x0005e2000c10110c */
[----:B------:R-:W-:Y:S02]  /*9a40*/  PRMT R59, R42, 0x7772, RZ ;  /* 0x000077722a3b7816 */ /* 0x000fe400000000ff */
[----:B------:R-:W-:Y:S01]  /*9a50*/  IADD3 R30, P6, PT, R35, R34, RZ ;  /* 0x00000022231e7210 */ /* 0x000fe20007fde0ff */
[----:B------:R3:W-:Y:S01]  /*9a60*/  STG.E.U8 desc[UR12][R10.64], R53 ;  /* 0x000000350a007986 */ /* 0x0007e2000c10110c */
[----:B0-----:R-:W-:-:S02]  /*9a70*/  PRMT R5, R44, 0x7772, RZ ;  /* 0x000077722c057816 */ /* 0x001fc400000000ff */
[----:B------:R-:W-:Y:S01]  /*9a80*/  FSEL R3, R3, -INF , P3 ;  /* 0xff80000003037808 */ /* 0x000fe20001800000 */
[----:B------:R0:W-:Y:S01]  /*9a90*/  STG.E.U8 desc[UR12][R12.64], R55 ;  /* 0x000000370c007986 */ /* 0x0001e2000c10110c */
[C---:B-1----:R-:W-:Y:S02]  /*9aa0*/  PRMT R7, R41.reuse, 0x7771, RZ ;  /* 0x0000777129077816 */ /* 0x042fe400000000ff */
[----:B------:R-:W-:Y:S01]  /*9ab0*/  PRMT R41, R41, 0x7773, RZ ;  /* 0x0000777329297816 */ /* 0x000fe200000000ff */
[----:B------:R1:W-:Y:S01]  /*9ac0*/  STG.E.U8 desc[UR12][R14.64], R57 ;  /* 0x000000390e007986 */ /* 0x0003e2000c10110c */
[----:B--2---:R-:W-:Y:S01]  /*9ad0*/  PRMT R9, R43, 0x7771, RZ ;  /* 0x000077712b097816 */ /* 0x004fe200000000ff */
[----:B------:R-:W-:Y:S01]  /*9ae0*/  FFMA R48, R3, 0.69314718246459960938, R48 ;  /* 0x3f31721803307823 */ /* 0x000fe20000000030 */
[----:B------:R-:W-:Y:S01]  /*9af0*/  IADD3 R34, P4, PT, R40, R34, RZ ;  /* 0x0000002228227210 */ /* 0x000fe20007f9e0ff */
[----:B------:R-:W-:Y:S01]  /*9b00*/  STG.E.U8 desc[UR12][R16.64], R59 ;  /* 0x0000003b10007986 */ /* 0x000fe2000c10110c */
[----:B------:R-:W-:-:S02]  /*9b10*/  PRMT R43, R43, 0x7773, RZ ;  /* 0x000077732b2b7816 */ /* 0x000fc400000000ff */
[----:B---3--:R-:W-:Y:S01]  /*9b20*/  PRMT R11, R42, 0x7771, RZ ;  /* 0x000077712a0b7816 */ /* 0x008fe200000000ff */
[----:B------:R2:W-:Y:S01]  /*9b30*/  STG.E.U8 desc[UR12][R18.64], R5 ;  /* 0x0000000512007986 */ /* 0x0005e2000c10110c */
[-C--:B------:R-:W-:Y:S02]  /*9b40*/  LEA.HI.X.SX32 R31, R35, R46.reuse, 0x1, P6 ;  /* 0x0000002e231f7211 */ /* 0x080fe400030f0eff */
[----:B0-----:R-:W-:Y:S01]  /*9b50*/  PRMT R13, R44, 0x7771, RZ ;  /* 0x000077712c0d7816 */ /* 0x001fe200000000ff */
[----:B------:R0:W-:Y:S01]  /*9b60*/  STG.E.U8 desc[UR12][R20.64], R7 ;  /* 0x0000000714007986 */ /* 0x0001e2000c10110c */
[----:B------:R-:W-:Y:S01]  /*9b70*/  LEA.HI.X.SX32 R35, R40, R46, 0x1, P4 ;  /* 0x0000002e28237211 */ /* 0x000fe200020f0eff */
[----:B-1----:R-:W1:Y:S01]  /*9b80*/  LDC.64 R14, c[0x0][0x3a0] ;  /* 0x0000e800ff0e7b82 */ /* 0x002e620000000a00 */
[----:B------:R-:W-:Y:S01]  /*9b90*/  PRMT R3, R44, 0x7773, RZ ;  /* 0x000077732c037816 */ /* 0x000fe200000000ff */
[----:B------:R-:W-:Y:S01]  /*9ba0*/  STG.E.U8 desc[UR12][R22.64], R9 ;  /* 0x0000000916007986 */ /* 0x000fe2000c10110c */
[----:B------:R-:W-:-:S02]  /*9bb0*/  FSETP.NEU.AND P6, PT, R54, RZ, PT ;  /* 0x000000ff3600720b */ /* 0x000fc40003fcd000 */
[----:B------:R-:W-:Y:S01]  /*9bc0*/  FSEL R36, R36, -INF , P2 ;  /* 0xff80000024247808 */ /* 0x000fe20001000000 */
[----:B------:R-:W-:Y:S01]  /*9bd0*/  STG.E.U8 desc[UR12][R24.64], R41 ;  /* 0x0000002918007986 */ /* 0x000fe2000c10110c */
[----:B--2---:R-:W-:Y:S02]  /*9be0*/  PRMT R5, R42, 0x7773, RZ ;  /* 0x000077732a057816 */ /* 0x004fe400000000ff */
[----:B------:R-:W-:Y:S01]  /*9bf0*/  FSEL R37, R37, -INF , P1 ;  /* 0xff80000025257808 */ /* 0x000fe20000800000 */
[----:B------:R-:W-:Y:S01]  /*9c00*/  STG.E.U8 desc[UR12][R26.64], R43 ;  /* 0x0000002b1a007986 */ /* 0x000fe2000c10110c */
[----:B------:R-:W-:Y:S01]  /*9c10*/  FSEL R38, R38, -INF , P6 ;  /* 0xff80000026267808 */ /* 0x000fe20003000000 */
[----:B------:R-:W-:Y:S01]  /*9c20*/  FFMA R49, R36, 0.69314718246459960938, R49 ;  /* 0x3f31721824317823 */ /* 0x000fe20000000031 */
[----:B------:R-:W-:Y:S01]  /*9c30*/  LOP3.LUT R6, R0, 0x70, RZ, 0xc0, !PT ;  /* 0x0000007000067812 */ /* 0x000fe200078ec0ff */
[----:B------:R-:W-:Y:S01]  /*9c40*/  STG.E.U8 desc[UR12][R28.64], R11 ;  /* 0x0000000b1c007986 */ /* 0x000fe2000c10110c */
[----:B------:R-:W-:Y:S01]  /*9c50*/  FFMA R50, R37, 0.69314718246459960938, R50 ;  /* 0x3f31721825327823 */ /* 0x000fe20000000032 */
[----:B------:R-:W-:Y:S01]  /*9c60*/  FFMA R51, R38, 0.69314718246459960938, R51 ;  /* 0x3f31721826337823 */ /* 0x000fe20000000033 */
[C---:B0-----:R-:W-:Y:S01]  /*9c70*/  IMAD.SHL.U32 R7, R60.reuse, 0x4, RZ ;  /* 0x000000043c077824 */ /* 0x041fe200078e00ff */
[----:B------:R-:W-:Y:S01]  /*9c80*/  STG.E.U8 desc[UR12][R30.64], R13 ;  /* 0x0000000d1e007986 */ /* 0x000fe2000c10110c */
[----:B------:R-:W-:-:S03]  /*9c90*/  IMAD.HI R0, R60, 0x4, RZ ;  /* 0x000000043c007827 */ /* 0x000fc600078e02ff */
[----:B------:R0:W-:Y:S01]  /*9ca0*/  STG.E.U8 desc[UR12][R32.64], R5 ;  /* 0x0000000520007986 */ /* 0x0001e2000c10110c */
[----:B-1----:R-:W-:-:S03]  /*9cb0*/  IADD3 R4, P1, P2, R7, UR6, R14 ;  /* 0x0000000607047c10 */ /* 0x002fc6000fa3e00e */
[----:B------:R1:W-:Y:S01]  /*9cc0*/  STG.E.U8 desc[UR12][R34.64], R3 ;  /* 0x0000000322007986 */ /* 0x0003e2000c10110c */
[----:B------:R-:W-:Y:S01]  /*9cd0*/  BAR.SYNC.DEFER_BLOCKING 0x0 ;  /* 0x0000000000007b1d */ /* 0x000fe20000010000 */
[----:B0-----:R-:W-:-:S05]  /*9ce0*/  IADD3.X R5, PT, PT, R0, UR5, R15, P1, P2 ;  /* 0x0000000500057c10 */ /* 0x001fca0008fe440f */
[----:B------:R1:W-:Y:S02]  /*9cf0*/  STS.128 [R6+UR7], R48 ;  /* 0x0000003006007988 */ /* 0x0003e40008000c07 */
[----:B------:R-:W-:Y:S06]  /*9d00*/  BAR.SYNC.DEFER_BLOCKING 0x0 ;  /* 0x0000000000007b1d */ /* 0x000fec0000010000 */
[----:B------:R-:W-:Y:S05]  /*9d10*/  @P0 EXIT ;  /* 0x000000000000094d */ /* 0x000fea0003800000 */
[----:B-1----:R-:W0:Y:S04]  /*9d20*/  LDS R3, [R2] ;  /* 0x0000000002037984 */ /* 0x002e280000000800 */
[----:B0-----:R-:W-:Y:S01]  /*9d30*/  STG.E desc[UR12][R4.64], R3 ;  /* 0x0000000304007986 */ /* 0x001fe2000c10190c */
[----:B------:R-:W-:Y:S05]  /*9d40*/  EXIT ;  /* 0x000000000000794d */ /* 0x000fea0003800000 */
.L_x_2:
[----:B------:R-:W-:-:S00]  /*9d50*/  BRA `(.L_x_2) ;  /* 0xfffffffc00fc7947 */ /* 0x000fc0000383ffff */
[----:B------:R-:W-:-:S00]  /*9d60*/  NOP ;  /* 0x0000000000007918 */ /* 0x000fc00000000000 */
        /* <DEDUP_REMOVED lines=9> */
.L_x_3:


//--------------------- .nv.global.init           --------------------------
	.section	.nv.global.init,"aw",@progbits
.nv.global.init:
	.type		_$_str,@object
	.size		_$_str,(.L_0 - _$_str)
_$_str:
        /*0000*/ 	.byte	0x5f, 0x5f, 0x43, 0x55, 0x44, 0x41, 0x5f, 0x46, 0x54, 0x5a, 0x00
.L_0:


//--------------------- .nv.shared.attn_fwd       --------------------------
	.section	.nv.shared.attn_fwd,"aw",@nobits
	.sectionflags	@""
	.align	16
	.zero		1024


//--------------------- .nv.shared.reserved.0     --------------------------
	.section	.nv.shared.reserved.0,"aw",@nobits
	.weak		__nv_reservedSMEM_offset_0_alias
	.size		__nv_reservedSMEM_offset_0_alias, 0, 64
	.other		__nv_reservedSMEM_offset_0_alias,@"STO_CUDA_RESERVED_SHARED STV_DEFAULT"
__nv_reservedSMEM_offset_0_alias:
	.zero		0
	.zero		64


//--------------------- .nv.constant0.attn_fwd    --------------------------
	.section	.nv.constant0.attn_fwd,"a",@progbits
	.sectionflags	@""
	.align	4
.nv.constant0.attn_fwd:
	.zero		1032


//--------------------- SYMBOLS --------------------------

	.type		.nv.reservedSmem.offset0,@object
	.size		.nv.reservedSmem.offset0,0x4
	.type		.nv.reservedSmem.cap,@object
	.size		.nv.reservedSmem.cap,0x4
